//
// Generated by NVIDIA NVVM Compiler
//
// Compiler Build ID: CL-36424714
// Cuda compilation tools, release 13.0, V13.0.88
// Based on NVVM 20.0.0
//

.version 9.0
.target sm_100
.address_size 64

	// .globl	_Z9gbmKernelPff
.global .align 4 .b8 precalc_xorwow_matrix[102400];
.global .align 4 .b8 precalc_xorwow_offset_matrix[102400];
.global .align 4 .b8 mrg32k3aM1[2304];
.global .align 4 .b8 mrg32k3aM2[2304];
.global .align 4 .b8 mrg32k3aM1SubSeq[2016];
.global .align 4 .b8 mrg32k3aM2SubSeq[2016];
.global .align 4 .b8 mrg32k3aM1Seq[2304];
.global .align 4 .b8 mrg32k3aM2Seq[2304];
.const .align 8 .b8 __cr_lgamma_table[72];

.visible .entry _Z9gbmKernelPff(
	.param .u64 .ptr .align 1 _Z9gbmKernelPff_param_0,
	.param .f32 _Z9gbmKernelPff_param_1
)
{
	.local .align 8 .b8 	__local_depot0[48];
	.reg .b64 	%SP;
	.reg .b64 	%SPL;
	.reg .pred 	%p<78>;
	.reg .b32 	%r<1341>;
	.reg .b32 	%f<115>;
	.reg .b64 	%rd<29>;

	mov.u64 	%SPL, __local_depot0;
	ld.param.u64 	%rd13, [_Z9gbmKernelPff_param_0];
	ld.param.f32 	%f14, [_Z9gbmKernelPff_param_1];
	cvta.to.global.u64 	%rd1, %rd13;
	add.u64 	%rd2, %SPL, 0;
	mov.u32 	%r595, %ctaid.x;
	mov.u32 	%r596, %ntid.x;
	mov.u32 	%r597, %tid.x;
	mad.lo.s32 	%r1, %r595, %r596, %r597;
	add.s32 	%r2, %r1, -1;
	mov.b32 	%r1042, 1593684748;
	mov.b32 	%r598, 832094735;
	st.local.v2.u32 	[%rd2], {%r598, %r1042};
	mov.b32 	%r1040, -123459836;
	mov.b32 	%r1041, 1111207954;
	st.local.v2.u32 	[%rd2+8], {%r1041, %r1040};
	mov.b32 	%r1038, 1476011280;
	mov.b32 	%r1039, -589760388;
	st.local.v2.u32 	[%rd2+16], {%r1039, %r1038};
	setp.eq.s32 	%p1, %r2, 0;
	@%p1 bra 	$L__BB0_115;
	cvt.s64.s32 	%rd28, %r2;
	mov.b32 	%r1025, 0;
	mov.b32 	%r1042, 1593684748;
	mov.b32 	%r1041, 1111207954;
	mov.b32 	%r1040, -123459836;
	mov.b32 	%r1039, -589760388;
	mov.b32 	%r1038, 1476011280;
$L__BB0_2:
	mov.u64 	%rd4, %rd28;
	and.b64  	%rd5, %rd4, 3;
	setp.eq.s64 	%p2, %rd5, 0;
	@%p2 bra 	$L__BB0_114;
	mul.wide.u32 	%rd15, %r1025, 3200;
	mov.u64 	%rd16, precalc_xorwow_matrix;
	add.s64 	%rd6, %rd16, %rd15;
	mov.b32 	%r1038, 0;
	mov.u32 	%r1039, %r1038;
	mov.u32 	%r1040, %r1038;
	mov.u32 	%r1041, %r1038;
	mov.u32 	%r1042, %r1038;
	mov.u32 	%r1031, %r1038;
$L__BB0_4:
	mul.wide.u32 	%rd17, %r1031, 4;
	add.s64 	%rd18, %rd2, %rd17;
	ld.local.u32 	%r15, [%rd18+4];
	shl.b32 	%r16, %r1031, 5;
	mov.b32 	%r1037, 0;
$L__BB0_5:
	.pragma "nounroll";
	shr.u32 	%r607, %r15, %r1037;
	and.b32  	%r608, %r607, 1;
	setp.eq.b32 	%p3, %r608, 1;
	not.pred 	%p4, %p3;
	add.s32 	%r609, %r16, %r1037;
	mul.lo.s32 	%r610, %r609, 5;
	mul.wide.u32 	%rd19, %r610, 4;
	add.s64 	%rd7, %rd6, %rd19;
	@%p4 bra 	$L__BB0_7;
	ld.global.u32 	%r611, [%rd7];
	xor.b32  	%r1042, %r1042, %r611;
	ld.global.u32 	%r612, [%rd7+4];
	xor.b32  	%r1041, %r1041, %r612;
	ld.global.u32 	%r613, [%rd7+8];
	xor.b32  	%r1040, %r1040, %r613;
	ld.global.u32 	%r614, [%rd7+12];
	xor.b32  	%r1039, %r1039, %r614;
	ld.global.u32 	%r615, [%rd7+16];
	xor.b32  	%r1038, %r1038, %r615;
$L__BB0_7:
	and.b32  	%r617, %r607, 2;
	setp.eq.s32 	%p5, %r617, 0;
	@%p5 bra 	$L__BB0_9;
	ld.global.u32 	%r618, [%rd7+20];
	xor.b32  	%r1042, %r1042, %r618;
	ld.global.u32 	%r619, [%rd7+24];
	xor.b32  	%r1041, %r1041, %r619;
	ld.global.u32 	%r620, [%rd7+28];
	xor.b32  	%r1040, %r1040, %r620;
	ld.global.u32 	%r621, [%rd7+32];
	xor.b32  	%r1039, %r1039, %r621;
	ld.global.u32 	%r622, [%rd7+36];
	xor.b32  	%r1038, %r1038, %r622;
$L__BB0_9:
	and.b32  	%r624, %r607, 4;
	setp.eq.s32 	%p6, %r624, 0;
	@%p6 bra 	$L__BB0_11;
	ld.global.u32 	%r625, [%rd7+40];
	xor.b32  	%r1042, %r1042, %r625;
	ld.global.u32 	%r626, [%rd7+44];
	xor.b32  	%r1041, %r1041, %r626;
	ld.global.u32 	%r627, [%rd7+48];
	xor.b32  	%r1040, %r1040, %r627;
	ld.global.u32 	%r628, [%rd7+52];
	xor.b32  	%r1039, %r1039, %r628;
	ld.global.u32 	%r629, [%rd7+56];
	xor.b32  	%r1038, %r1038, %r629;
$L__BB0_11:
	and.b32  	%r631, %r607, 8;
	setp.eq.s32 	%p7, %r631, 0;
	@%p7 bra 	$L__BB0_13;
	ld.global.u32 	%r632, [%rd7+60];
	xor.b32  	%r1042, %r1042, %r632;
	ld.global.u32 	%r633, [%rd7+64];
	xor.b32  	%r1041, %r1041, %r633;
	ld.global.u32 	%r634, [%rd7+68];
	xor.b32  	%r1040, %r1040, %r634;
	ld.global.u32 	%r635, [%rd7+72];
	xor.b32  	%r1039, %r1039, %r635;
	ld.global.u32 	%r636, [%rd7+76];
	xor.b32  	%r1038, %r1038, %r636;
$L__BB0_13:
	and.b32  	%r638, %r607, 16;
	setp.eq.s32 	%p8, %r638, 0;
	@%p8 bra 	$L__BB0_15;
	ld.global.u32 	%r639, [%rd7+80];
	xor.b32  	%r1042, %r1042, %r639;
	ld.global.u32 	%r640, [%rd7+84];
	xor.b32  	%r1041, %r1041, %r640;
	ld.global.u32 	%r641, [%rd7+88];
	xor.b32  	%r1040, %r1040, %r641;
	ld.global.u32 	%r642, [%rd7+92];
	xor.b32  	%r1039, %r1039, %r642;
	ld.global.u32 	%r643, [%rd7+96];
	xor.b32  	%r1038, %r1038, %r643;
$L__BB0_15:
	and.b32  	%r645, %r607, 32;
	setp.eq.s32 	%p9, %r645, 0;
	@%p9 bra 	$L__BB0_17;
	ld.global.u32 	%r646, [%rd7+100];
	xor.b32  	%r1042, %r1042, %r646;
	ld.global.u32 	%r647, [%rd7+104];
	xor.b32  	%r1041, %r1041, %r647;
	ld.global.u32 	%r648, [%rd7+108];
	xor.b32  	%r1040, %r1040, %r648;
	ld.global.u32 	%r649, [%rd7+112];
	xor.b32  	%r1039, %r1039, %r649;
	ld.global.u32 	%r650, [%rd7+116];
	xor.b32  	%r1038, %r1038, %r650;
$L__BB0_17:
	and.b32  	%r652, %r607, 64;
	setp.eq.s32 	%p10, %r652, 0;
	@%p10 bra 	$L__BB0_19;
	ld.global.u32 	%r653, [%rd7+120];
	xor.b32  	%r1042, %r1042, %r653;
	ld.global.u32 	%r654, [%rd7+124];
	xor.b32  	%r1041, %r1041, %r654;
	ld.global.u32 	%r655, [%rd7+128];
	xor.b32  	%r1040, %r1040, %r655;
	ld.global.u32 	%r656, [%rd7+132];
	xor.b32  	%r1039, %r1039, %r656;
	ld.global.u32 	%r657, [%rd7+136];
	xor.b32  	%r1038, %r1038, %r657;
$L__BB0_19:
	and.b32  	%r659, %r607, 128;
	setp.eq.s32 	%p11, %r659, 0;
	@%p11 bra 	$L__BB0_21;
	ld.global.u32 	%r660, [%rd7+140];
	xor.b32  	%r1042, %r1042, %r660;
	ld.global.u32 	%r661, [%rd7+144];
	xor.b32  	%r1041, %r1041, %r661;
	ld.global.u32 	%r662, [%rd7+148];
	xor.b32  	%r1040, %r1040, %r662;
	ld.global.u32 	%r663, [%rd7+152];
	xor.b32  	%r1039, %r1039, %r663;
	ld.global.u32 	%r664, [%rd7+156];
	xor.b32  	%r1038, %r1038, %r664;
$L__BB0_21:
	and.b32  	%r666, %r607, 256;
	setp.eq.s32 	%p12, %r666, 0;
	@%p12 bra 	$L__BB0_23;
	ld.global.u32 	%r667, [%rd7+160];
	xor.b32  	%r1042, %r1042, %r667;
	ld.global.u32 	%r668, [%rd7+164];
	xor.b32  	%r1041, %r1041, %r668;
	ld.global.u32 	%r669, [%rd7+168];
	xor.b32  	%r1040, %r1040, %r669;
	ld.global.u32 	%r670, [%rd7+172];
	xor.b32  	%r1039, %r1039, %r670;
	ld.global.u32 	%r671, [%rd7+176];
	xor.b32  	%r1038, %r1038, %r671;
$L__BB0_23:
	and.b32  	%r673, %r607, 512;
	setp.eq.s32 	%p13, %r673, 0;
	@%p13 bra 	$L__BB0_25;
	ld.global.u32 	%r674, [%rd7+180];
	xor.b32  	%r1042, %r1042, %r674;
	ld.global.u32 	%r675, [%rd7+184];
	xor.b32  	%r1041, %r1041, %r675;
	ld.global.u32 	%r676, [%rd7+188];
	xor.b32  	%r1040, %r1040, %r676;
	ld.global.u32 	%r677, [%rd7+192];
	xor.b32  	%r1039, %r1039, %r677;
	ld.global.u32 	%r678, [%rd7+196];
	xor.b32  	%r1038, %r1038, %r678;
$L__BB0_25:
	and.b32  	%r680, %r607, 1024;
	setp.eq.s32 	%p14, %r680, 0;
	@%p14 bra 	$L__BB0_27;
	ld.global.u32 	%r681, [%rd7+200];
	xor.b32  	%r1042, %r1042, %r681;
	ld.global.u32 	%r682, [%rd7+204];
	xor.b32  	%r1041, %r1041, %r682;
	ld.global.u32 	%r683, [%rd7+208];
	xor.b32  	%r1040, %r1040, %r683;
	ld.global.u32 	%r684, [%rd7+212];
	xor.b32  	%r1039, %r1039, %r684;
	ld.global.u32 	%r685, [%rd7+216];
	xor.b32  	%r1038, %r1038, %r685;
$L__BB0_27:
	and.b32  	%r687, %r607, 2048;
	setp.eq.s32 	%p15, %r687, 0;
	@%p15 bra 	$L__BB0_29;
	ld.global.u32 	%r688, [%rd7+220];
	xor.b32  	%r1042, %r1042, %r688;
	ld.global.u32 	%r689, [%rd7+224];
	xor.b32  	%r1041, %r1041, %r689;
	ld.global.u32 	%r690, [%rd7+228];
	xor.b32  	%r1040, %r1040, %r690;
	ld.global.u32 	%r691, [%rd7+232];
	xor.b32  	%r1039, %r1039, %r691;
	ld.global.u32 	%r692, [%rd7+236];
	xor.b32  	%r1038, %r1038, %r692;
$L__BB0_29:
	and.b32  	%r694, %r607, 4096;
	setp.eq.s32 	%p16, %r694, 0;
	@%p16 bra 	$L__BB0_31;
	ld.global.u32 	%r695, [%rd7+240];
	xor.b32  	%r1042, %r1042, %r695;
	ld.global.u32 	%r696, [%rd7+244];
	xor.b32  	%r1041, %r1041, %r696;
	ld.global.u32 	%r697, [%rd7+248];
	xor.b32  	%r1040, %r1040, %r697;
	ld.global.u32 	%r698, [%rd7+252];
	xor.b32  	%r1039, %r1039, %r698;
	ld.global.u32 	%r699, [%rd7+256];
	xor.b32  	%r1038, %r1038, %r699;
$L__BB0_31:
	and.b32  	%r701, %r607, 8192;
	setp.eq.s32 	%p17, %r701, 0;
	@%p17 bra 	$L__BB0_33;
	ld.global.u32 	%r702, [%rd7+260];
	xor.b32  	%r1042, %r1042, %r702;
	ld.global.u32 	%r703, [%rd7+264];
	xor.b32  	%r1041, %r1041, %r703;
	ld.global.u32 	%r704, [%rd7+268];
	xor.b32  	%r1040, %r1040, %r704;
	ld.global.u32 	%r705, [%rd7+272];
	xor.b32  	%r1039, %r1039, %r705;
	ld.global.u32 	%r706, [%rd7+276];
	xor.b32  	%r1038, %r1038, %r706;
$L__BB0_33:
	and.b32  	%r708, %r607, 16384;
	setp.eq.s32 	%p18, %r708, 0;
	@%p18 bra 	$L__BB0_35;
	ld.global.u32 	%r709, [%rd7+280];
	xor.b32  	%r1042, %r1042, %r709;
	ld.global.u32 	%r710, [%rd7+284];
	xor.b32  	%r1041, %r1041, %r710;
	ld.global.u32 	%r711, [%rd7+288];
	xor.b32  	%r1040, %r1040, %r711;
	ld.global.u32 	%r712, [%rd7+292];
	xor.b32  	%r1039, %r1039, %r712;
	ld.global.u32 	%r713, [%rd7+296];
	xor.b32  	%r1038, %r1038, %r713;
$L__BB0_35:
	and.b32  	%r715, %r607, 32768;
	setp.eq.s32 	%p19, %r715, 0;
	@%p19 bra 	$L__BB0_37;
	ld.global.u32 	%r716, [%rd7+300];
	xor.b32  	%r1042, %r1042, %r716;
	ld.global.u32 	%r717, [%rd7+304];
	xor.b32  	%r1041, %r1041, %r717;
	ld.global.u32 	%r718, [%rd7+308];
	xor.b32  	%r1040, %r1040, %r718;
	ld.global.u32 	%r719, [%rd7+312];
	xor.b32  	%r1039, %r1039, %r719;
	ld.global.u32 	%r720, [%rd7+316];
	xor.b32  	%r1038, %r1038, %r720;
$L__BB0_37:
	add.s32 	%r1037, %r1037, 16;
	setp.ne.s32 	%p20, %r1037, 32;
	@%p20 bra 	$L__BB0_5;
	mad.lo.s32 	%r721, %r1031, -31, %r16;
	add.s32 	%r1031, %r721, 1;
	setp.ne.s32 	%p21, %r1031, 5;
	@%p21 bra 	$L__BB0_4;
	st.local.u32 	[%rd2+4], %r1042;
	st.local.v2.u32 	[%rd2+8], {%r1041, %r1040};
	st.local.v2.u32 	[%rd2+16], {%r1039, %r1038};
	setp.eq.s64 	%p22, %rd5, 1;
	@%p22 bra 	$L__BB0_114;
	mov.b32 	%r1038, 0;
	mov.u32 	%r1039, %r1038;
	mov.u32 	%r1040, %r1038;
	mov.u32 	%r1041, %r1038;
	mov.u32 	%r1042, %r1038;
	mov.u32 	%r1123, %r1038;
$L__BB0_41:
	mul.wide.u32 	%rd20, %r1123, 4;
	add.s64 	%rd21, %rd2, %rd20;
	ld.local.u32 	%r191, [%rd21+4];
	shl.b32 	%r192, %r1123, 5;
	mov.b32 	%r1129, 0;
$L__BB0_42:
	.pragma "nounroll";
	shr.u32 	%r724, %r191, %r1129;
	and.b32  	%r725, %r724, 1;
	setp.eq.b32 	%p23, %r725, 1;
	not.pred 	%p24, %p23;
	add.s32 	%r726, %r192, %r1129;
	mul.lo.s32 	%r727, %r726, 5;
	mul.wide.u32 	%rd22, %r727, 4;
	add.s64 	%rd8, %rd6, %rd22;
	@%p24 bra 	$L__BB0_44;
	ld.global.u32 	%r728, [%rd8];
	xor.b32  	%r1042, %r1042, %r728;
	ld.global.u32 	%r729, [%rd8+4];
	xor.b32  	%r1041, %r1041, %r729;
	ld.global.u32 	%r730, [%rd8+8];
	xor.b32  	%r1040, %r1040, %r730;
	ld.global.u32 	%r731, [%rd8+12];
	xor.b32  	%r1039, %r1039, %r731;
	ld.global.u32 	%r732, [%rd8+16];
	xor.b32  	%r1038, %r1038, %r732;
$L__BB0_44:
	and.b32  	%r734, %r724, 2;
	setp.eq.s32 	%p25, %r734, 0;
	@%p25 bra 	$L__BB0_46;
	ld.global.u32 	%r735, [%rd8+20];
	xor.b32  	%r1042, %r1042, %r735;
	ld.global.u32 	%r736, [%rd8+24];
	xor.b32  	%r1041, %r1041, %r736;
	ld.global.u32 	%r737, [%rd8+28];
	xor.b32  	%r1040, %r1040, %r737;
	ld.global.u32 	%r738, [%rd8+32];
	xor.b32  	%r1039, %r1039, %r738;
	ld.global.u32 	%r739, [%rd8+36];
	xor.b32  	%r1038, %r1038, %r739;
$L__BB0_46:
	and.b32  	%r741, %r724, 4;
	setp.eq.s32 	%p26, %r741, 0;
	@%p26 bra 	$L__BB0_48;
	ld.global.u32 	%r742, [%rd8+40];
	xor.b32  	%r1042, %r1042, %r742;
	ld.global.u32 	%r743, [%rd8+44];
	xor.b32  	%r1041, %r1041, %r743;
	ld.global.u32 	%r744, [%rd8+48];
	xor.b32  	%r1040, %r1040, %r744;
	ld.global.u32 	%r745, [%rd8+52];
	xor.b32  	%r1039, %r1039, %r745;
	ld.global.u32 	%r746, [%rd8+56];
	xor.b32  	%r1038, %r1038, %r746;
$L__BB0_48:
	and.b32  	%r748, %r724, 8;
	setp.eq.s32 	%p27, %r748, 0;
	@%p27 bra 	$L__BB0_50;
	ld.global.u32 	%r749, [%rd8+60];
	xor.b32  	%r1042, %r1042, %r749;
	ld.global.u32 	%r750, [%rd8+64];
	xor.b32  	%r1041, %r1041, %r750;
	ld.global.u32 	%r751, [%rd8+68];
	xor.b32  	%r1040, %r1040, %r751;
	ld.global.u32 	%r752, [%rd8+72];
	xor.b32  	%r1039, %r1039, %r752;
	ld.global.u32 	%r753, [%rd8+76];
	xor.b32  	%r1038, %r1038, %r753;
$L__BB0_50:
	and.b32  	%r755, %r724, 16;
	setp.eq.s32 	%p28, %r755, 0;
	@%p28 bra 	$L__BB0_52;
	ld.global.u32 	%r756, [%rd8+80];
	xor.b32  	%r1042, %r1042, %r756;
	ld.global.u32 	%r757, [%rd8+84];
	xor.b32  	%r1041, %r1041, %r757;
	ld.global.u32 	%r758, [%rd8+88];
	xor.b32  	%r1040, %r1040, %r758;
	ld.global.u32 	%r759, [%rd8+92];
	xor.b32  	%r1039, %r1039, %r759;
	ld.global.u32 	%r760, [%rd8+96];
	xor.b32  	%r1038, %r1038, %r760;
$L__BB0_52:
	and.b32  	%r762, %r724, 32;
	setp.eq.s32 	%p29, %r762, 0;
	@%p29 bra 	$L__BB0_54;
	ld.global.u32 	%r763, [%rd8+100];
	xor.b32  	%r1042, %r1042, %r763;
	ld.global.u32 	%r764, [%rd8+104];
	xor.b32  	%r1041, %r1041, %r764;
	ld.global.u32 	%r765, [%rd8+108];
	xor.b32  	%r1040, %r1040, %r765;
	ld.global.u32 	%r766, [%rd8+112];
	xor.b32  	%r1039, %r1039, %r766;
	ld.global.u32 	%r767, [%rd8+116];
	xor.b32  	%r1038, %r1038, %r767;
$L__BB0_54:
	and.b32  	%r769, %r724, 64;
	setp.eq.s32 	%p30, %r769, 0;
	@%p30 bra 	$L__BB0_56;
	ld.global.u32 	%r770, [%rd8+120];
	xor.b32  	%r1042, %r1042, %r770;
	ld.global.u32 	%r771, [%rd8+124];
	xor.b32  	%r1041, %r1041, %r771;
	ld.global.u32 	%r772, [%rd8+128];
	xor.b32  	%r1040, %r1040, %r772;
	ld.global.u32 	%r773, [%rd8+132];
	xor.b32  	%r1039, %r1039, %r773;
	ld.global.u32 	%r774, [%rd8+136];
	xor.b32  	%r1038, %r1038, %r774;
$L__BB0_56:
	and.b32  	%r776, %r724, 128;
	setp.eq.s32 	%p31, %r776, 0;
	@%p31 bra 	$L__BB0_58;
	ld.global.u32 	%r777, [%rd8+140];
	xor.b32  	%r1042, %r1042, %r777;
	ld.global.u32 	%r778, [%rd8+144];
	xor.b32  	%r1041, %r1041, %r778;
	ld.global.u32 	%r779, [%rd8+148];
	xor.b32  	%r1040, %r1040, %r779;
	ld.global.u32 	%r780, [%rd8+152];
	xor.b32  	%r1039, %r1039, %r780;
	ld.global.u32 	%r781, [%rd8+156];
	xor.b32  	%r1038, %r1038, %r781;
$L__BB0_58:
	and.b32  	%r783, %r724, 256;
	setp.eq.s32 	%p32, %r783, 0;
	@%p32 bra 	$L__BB0_60;
	ld.global.u32 	%r784, [%rd8+160];
	xor.b32  	%r1042, %r1042, %r784;
	ld.global.u32 	%r785, [%rd8+164];
	xor.b32  	%r1041, %r1041, %r785;
	ld.global.u32 	%r786, [%rd8+168];
	xor.b32  	%r1040, %r1040, %r786;
	ld.global.u32 	%r787, [%rd8+172];
	xor.b32  	%r1039, %r1039, %r787;
	ld.global.u32 	%r788, [%rd8+176];
	xor.b32  	%r1038, %r1038, %r788;
$L__BB0_60:
	and.b32  	%r790, %r724, 512;
	setp.eq.s32 	%p33, %r790, 0;
	@%p33 bra 	$L__BB0_62;
	ld.global.u32 	%r791, [%rd8+180];
	xor.b32  	%r1042, %r1042, %r791;
	ld.global.u32 	%r792, [%rd8+184];
	xor.b32  	%r1041, %r1041, %r792;
	ld.global.u32 	%r793, [%rd8+188];
	xor.b32  	%r1040, %r1040, %r793;
	ld.global.u32 	%r794, [%rd8+192];
	xor.b32  	%r1039, %r1039, %r794;
	ld.global.u32 	%r795, [%rd8+196];
	xor.b32  	%r1038, %r1038, %r795;
$L__BB0_62:
	and.b32  	%r797, %r724, 1024;
	setp.eq.s32 	%p34, %r797, 0;
	@%p34 bra 	$L__BB0_64;
	ld.global.u32 	%r798, [%rd8+200];
	xor.b32  	%r1042, %r1042, %r798;
	ld.global.u32 	%r799, [%rd8+204];
	xor.b32  	%r1041, %r1041, %r799;
	ld.global.u32 	%r800, [%rd8+208];
	xor.b32  	%r1040, %r1040, %r800;
	ld.global.u32 	%r801, [%rd8+212];
	xor.b32  	%r1039, %r1039, %r801;
	ld.global.u32 	%r802, [%rd8+216];
	xor.b32  	%r1038, %r1038, %r802;
$L__BB0_64:
	and.b32  	%r804, %r724, 2048;
	setp.eq.s32 	%p35, %r804, 0;
	@%p35 bra 	$L__BB0_66;
	ld.global.u32 	%r805, [%rd8+220];
	xor.b32  	%r1042, %r1042, %r805;
	ld.global.u32 	%r806, [%rd8+224];
	xor.b32  	%r1041, %r1041, %r806;
	ld.global.u32 	%r807, [%rd8+228];
	xor.b32  	%r1040, %r1040, %r807;
	ld.global.u32 	%r808, [%rd8+232];
	xor.b32  	%r1039, %r1039, %r808;
	ld.global.u32 	%r809, [%rd8+236];
	xor.b32  	%r1038, %r1038, %r809;
$L__BB0_66:
	and.b32  	%r811, %r724, 4096;
	setp.eq.s32 	%p36, %r811, 0;
	@%p36 bra 	$L__BB0_68;
	ld.global.u32 	%r812, [%rd8+240];
	xor.b32  	%r1042, %r1042, %r812;
	ld.global.u32 	%r813, [%rd8+244];
	xor.b32  	%r1041, %r1041, %r813;
	ld.global.u32 	%r814, [%rd8+248];
	xor.b32  	%r1040, %r1040, %r814;
	ld.global.u32 	%r815, [%rd8+252];
	xor.b32  	%r1039, %r1039, %r815;
	ld.global.u32 	%r816, [%rd8+256];
	xor.b32  	%r1038, %r1038, %r816;
$L__BB0_68:
	and.b32  	%r818, %r724, 8192;
	setp.eq.s32 	%p37, %r818, 0;
	@%p37 bra 	$L__BB0_70;
	ld.global.u32 	%r819, [%rd8+260];
	xor.b32  	%r1042, %r1042, %r819;
	ld.global.u32 	%r820, [%rd8+264];
	xor.b32  	%r1041, %r1041, %r820;
	ld.global.u32 	%r821, [%rd8+268];
	xor.b32  	%r1040, %r1040, %r821;
	ld.global.u32 	%r822, [%rd8+272];
	xor.b32  	%r1039, %r1039, %r822;
	ld.global.u32 	%r823, [%rd8+276];
	xor.b32  	%r1038, %r1038, %r823;
$L__BB0_70:
	and.b32  	%r825, %r724, 16384;
	setp.eq.s32 	%p38, %r825, 0;
	@%p38 bra 	$L__BB0_72;
	ld.global.u32 	%r826, [%rd8+280];
	xor.b32  	%r1042, %r1042, %r826;
	ld.global.u32 	%r827, [%rd8+284];
	xor.b32  	%r1041, %r1041, %r827;
	ld.global.u32 	%r828, [%rd8+288];
	xor.b32  	%r1040, %r1040, %r828;
	ld.global.u32 	%r829, [%rd8+292];
	xor.b32  	%r1039, %r1039, %r829;
	ld.global.u32 	%r830, [%rd8+296];
	xor.b32  	%r1038, %r1038, %r830;
$L__BB0_72:
	and.b32  	%r832, %r724, 32768;
	setp.eq.s32 	%p39, %r832, 0;
	@%p39 bra 	$L__BB0_74;
	ld.global.u32 	%r833, [%rd8+300];
	xor.b32  	%r1042, %r1042, %r833;
	ld.global.u32 	%r834, [%rd8+304];
	xor.b32  	%r1041, %r1041, %r834;
	ld.global.u32 	%r835, [%rd8+308];
	xor.b32  	%r1040, %r1040, %r835;
	ld.global.u32 	%r836, [%rd8+312];
	xor.b32  	%r1039, %r1039, %r836;
	ld.global.u32 	%r837, [%rd8+316];
	xor.b32  	%r1038, %r1038, %r837;
$L__BB0_74:
	add.s32 	%r1129, %r1129, 16;
	setp.ne.s32 	%p40, %r1129, 32;
	@%p40 bra 	$L__BB0_42;
	mad.lo.s32 	%r838, %r1123, -31, %r192;
	add.s32 	%r1123, %r838, 1;
	setp.ne.s32 	%p41, %r1123, 5;
	@%p41 bra 	$L__BB0_41;
	st.local.u32 	[%rd2+4], %r1042;
	st.local.v2.u32 	[%rd2+8], {%r1041, %r1040};
	st.local.v2.u32 	[%rd2+16], {%r1039, %r1038};
	setp.ne.s64 	%p42, %rd5, 3;
	@%p42 bra 	$L__BB0_114;
	mov.b32 	%r1038, 0;
	mov.u32 	%r1039, %r1038;
	mov.u32 	%r1040, %r1038;
	mov.u32 	%r1041, %r1038;
	mov.u32 	%r1042, %r1038;
	mov.u32 	%r1215, %r1038;
$L__BB0_78:
	mul.wide.u32 	%rd23, %r1215, 4;
	add.s64 	%rd24, %rd2, %rd23;
	ld.local.u32 	%r367, [%rd24+4];
	shl.b32 	%r368, %r1215, 5;
	mov.b32 	%r1221, 0;
$L__BB0_79:
	.pragma "nounroll";
	shr.u32 	%r841, %r367, %r1221;
	and.b32  	%r842, %r841, 1;
	setp.eq.b32 	%p43, %r842, 1;
	not.pred 	%p44, %p43;
	add.s32 	%r843, %r368, %r1221;
	mul.lo.s32 	%r844, %r843, 5;
	mul.wide.u32 	%rd25, %r844, 4;
	add.s64 	%rd9, %rd6, %rd25;
	@%p44 bra 	$L__BB0_81;
	ld.global.u32 	%r845, [%rd9];
	xor.b32  	%r1042, %r1042, %r845;
	ld.global.u32 	%r846, [%rd9+4];
	xor.b32  	%r1041, %r1041, %r846;
	ld.global.u32 	%r847, [%rd9+8];
	xor.b32  	%r1040, %r1040, %r847;
	ld.global.u32 	%r848, [%rd9+12];
	xor.b32  	%r1039, %r1039, %r848;
	ld.global.u32 	%r849, [%rd9+16];
	xor.b32  	%r1038, %r1038, %r849;
$L__BB0_81:
	and.b32  	%r851, %r841, 2;
	setp.eq.s32 	%p45, %r851, 0;
	@%p45 bra 	$L__BB0_83;
	ld.global.u32 	%r852, [%rd9+20];
	xor.b32  	%r1042, %r1042, %r852;
	ld.global.u32 	%r853, [%rd9+24];
	xor.b32  	%r1041, %r1041, %r853;
	ld.global.u32 	%r854, [%rd9+28];
	xor.b32  	%r1040, %r1040, %r854;
	ld.global.u32 	%r855, [%rd9+32];
	xor.b32  	%r1039, %r1039, %r855;
	ld.global.u32 	%r856, [%rd9+36];
	xor.b32  	%r1038, %r1038, %r856;
$L__BB0_83:
	and.b32  	%r858, %r841, 4;
	setp.eq.s32 	%p46, %r858, 0;
	@%p46 bra 	$L__BB0_85;
	ld.global.u32 	%r859, [%rd9+40];
	xor.b32  	%r1042, %r1042, %r859;
	ld.global.u32 	%r860, [%rd9+44];
	xor.b32  	%r1041, %r1041, %r860;
	ld.global.u32 	%r861, [%rd9+48];
	xor.b32  	%r1040, %r1040, %r861;
	ld.global.u32 	%r862, [%rd9+52];
	xor.b32  	%r1039, %r1039, %r862;
	ld.global.u32 	%r863, [%rd9+56];
	xor.b32  	%r1038, %r1038, %r863;
$L__BB0_85:
	and.b32  	%r865, %r841, 8;
	setp.eq.s32 	%p47, %r865, 0;
	@%p47 bra 	$L__BB0_87;
	ld.global.u32 	%r866, [%rd9+60];
	xor.b32  	%r1042, %r1042, %r866;
	ld.global.u32 	%r867, [%rd9+64];
	xor.b32  	%r1041, %r1041, %r867;
	ld.global.u32 	%r868, [%rd9+68];
	xor.b32  	%r1040, %r1040, %r868;
	ld.global.u32 	%r869, [%rd9+72];
	xor.b32  	%r1039, %r1039, %r869;
	ld.global.u32 	%r870, [%rd9+76];
	xor.b32  	%r1038, %r1038, %r870;
$L__BB0_87:
	and.b32  	%r872, %r841, 16;
	setp.eq.s32 	%p48, %r872, 0;
	@%p48 bra 	$L__BB0_89;
	ld.global.u32 	%r873, [%rd9+80];
	xor.b32  	%r1042, %r1042, %r873;
	ld.global.u32 	%r874, [%rd9+84];
	xor.b32  	%r1041, %r1041, %r874;
	ld.global.u32 	%r875, [%rd9+88];
	xor.b32  	%r1040, %r1040, %r875;
	ld.global.u32 	%r876, [%rd9+92];
	xor.b32  	%r1039, %r1039, %r876;
	ld.global.u32 	%r877, [%rd9+96];
	xor.b32  	%r1038, %r1038, %r877;
$L__BB0_89:
	and.b32  	%r879, %r841, 32;
	setp.eq.s32 	%p49, %r879, 0;
	@%p49 bra 	$L__BB0_91;
	ld.global.u32 	%r880, [%rd9+100];
	xor.b32  	%r1042, %r1042, %r880;
	ld.global.u32 	%r881, [%rd9+104];
	xor.b32  	%r1041, %r1041, %r881;
	ld.global.u32 	%r882, [%rd9+108];
	xor.b32  	%r1040, %r1040, %r882;
	ld.global.u32 	%r883, [%rd9+112];
	xor.b32  	%r1039, %r1039, %r883;
	ld.global.u32 	%r884, [%rd9+116];
	xor.b32  	%r1038, %r1038, %r884;
$L__BB0_91:
	and.b32  	%r886, %r841, 64;
	setp.eq.s32 	%p50, %r886, 0;
	@%p50 bra 	$L__BB0_93;
	ld.global.u32 	%r887, [%rd9+120];
	xor.b32  	%r1042, %r1042, %r887;
	ld.global.u32 	%r888, [%rd9+124];
	xor.b32  	%r1041, %r1041, %r888;
	ld.global.u32 	%r889, [%rd9+128];
	xor.b32  	%r1040, %r1040, %r889;
	ld.global.u32 	%r890, [%rd9+132];
	xor.b32  	%r1039, %r1039, %r890;
	ld.global.u32 	%r891, [%rd9+136];
	xor.b32  	%r1038, %r1038, %r891;
$L__BB0_93:
	and.b32  	%r893, %r841, 128;
	setp.eq.s32 	%p51, %r893, 0;
	@%p51 bra 	$L__BB0_95;
	ld.global.u32 	%r894, [%rd9+140];
	xor.b32  	%r1042, %r1042, %r894;
	ld.global.u32 	%r895, [%rd9+144];
	xor.b32  	%r1041, %r1041, %r895;
	ld.global.u32 	%r896, [%rd9+148];
	xor.b32  	%r1040, %r1040, %r896;
	ld.global.u32 	%r897, [%rd9+152];
	xor.b32  	%r1039, %r1039, %r897;
	ld.global.u32 	%r898, [%rd9+156];
	xor.b32  	%r1038, %r1038, %r898;
$L__BB0_95:
	and.b32  	%r900, %r841, 256;
	setp.eq.s32 	%p52, %r900, 0;
	@%p52 bra 	$L__BB0_97;
	ld.global.u32 	%r901, [%rd9+160];
	xor.b32  	%r1042, %r1042, %r901;
	ld.global.u32 	%r902, [%rd9+164];
	xor.b32  	%r1041, %r1041, %r902;
	ld.global.u32 	%r903, [%rd9+168];
	xor.b32  	%r1040, %r1040, %r903;
	ld.global.u32 	%r904, [%rd9+172];
	xor.b32  	%r1039, %r1039, %r904;
	ld.global.u32 	%r905, [%rd9+176];
	xor.b32  	%r1038, %r1038, %r905;
$L__BB0_97:
	and.b32  	%r907, %r841, 512;
	setp.eq.s32 	%p53, %r907, 0;
	@%p53 bra 	$L__BB0_99;
	ld.global.u32 	%r908, [%rd9+180];
	xor.b32  	%r1042, %r1042, %r908;
	ld.global.u32 	%r909, [%rd9+184];
	xor.b32  	%r1041, %r1041, %r909;
	ld.global.u32 	%r910, [%rd9+188];
	xor.b32  	%r1040, %r1040, %r910;
	ld.global.u32 	%r911, [%rd9+192];
	xor.b32  	%r1039, %r1039, %r911;
	ld.global.u32 	%r912, [%rd9+196];
	xor.b32  	%r1038, %r1038, %r912;
$L__BB0_99:
	and.b32  	%r914, %r841, 1024;
	setp.eq.s32 	%p54, %r914, 0;
	@%p54 bra 	$L__BB0_101;
	ld.global.u32 	%r915, [%rd9+200];
	xor.b32  	%r1042, %r1042, %r915;
	ld.global.u32 	%r916, [%rd9+204];
	xor.b32  	%r1041, %r1041, %r916;
	ld.global.u32 	%r917, [%rd9+208];
	xor.b32  	%r1040, %r1040, %r917;
	ld.global.u32 	%r918, [%rd9+212];
	xor.b32  	%r1039, %r1039, %r918;
	ld.global.u32 	%r919, [%rd9+216];
	xor.b32  	%r1038, %r1038, %r919;
$L__BB0_101:
	and.b32  	%r921, %r841, 2048;
	setp.eq.s32 	%p55, %r921, 0;
	@%p55 bra 	$L__BB0_103;
	ld.global.u32 	%r922, [%rd9+220];
	xor.b32  	%r1042, %r1042, %r922;
	ld.global.u32 	%r923, [%rd9+224];
	xor.b32  	%r1041, %r1041, %r923;
	ld.global.u32 	%r924, [%rd9+228];
	xor.b32  	%r1040, %r1040, %r924;
	ld.global.u32 	%r925, [%rd9+232];
	xor.b32  	%r1039, %r1039, %r925;
	ld.global.u32 	%r926, [%rd9+236];
	xor.b32  	%r1038, %r1038, %r926;
$L__BB0_103:
	and.b32  	%r928, %r841, 4096;
	setp.eq.s32 	%p56, %r928, 0;
	@%p56 bra 	$L__BB0_105;
	ld.global.u32 	%r929, [%rd9+240];
	xor.b32  	%r1042, %r1042, %r929;
	ld.global.u32 	%r930, [%rd9+244];
	xor.b32  	%r1041, %r1041, %r930;
	ld.global.u32 	%r931, [%rd9+248];
	xor.b32  	%r1040, %r1040, %r931;
	ld.global.u32 	%r932, [%rd9+252];
	xor.b32  	%r1039, %r1039, %r932;
	ld.global.u32 	%r933, [%rd9+256];
	xor.b32  	%r1038, %r1038, %r933;
$L__BB0_105:
	and.b32  	%r935, %r841, 8192;
	setp.eq.s32 	%p57, %r935, 0;
	@%p57 bra 	$L__BB0_107;
	ld.global.u32 	%r936, [%rd9+260];
	xor.b32  	%r1042, %r1042, %r936;
	ld.global.u32 	%r937, [%rd9+264];
	xor.b32  	%r1041, %r1041, %r937;
	ld.global.u32 	%r938, [%rd9+268];
	xor.b32  	%r1040, %r1040, %r938;
	ld.global.u32 	%r939, [%rd9+272];
	xor.b32  	%r1039, %r1039, %r939;
	ld.global.u32 	%r940, [%rd9+276];
	xor.b32  	%r1038, %r1038, %r940;
$L__BB0_107:
	and.b32  	%r942, %r841, 16384;
	setp.eq.s32 	%p58, %r942, 0;
	@%p58 bra 	$L__BB0_109;
	ld.global.u32 	%r943, [%rd9+280];
	xor.b32  	%r1042, %r1042, %r943;
	ld.global.u32 	%r944, [%rd9+284];
	xor.b32  	%r1041, %r1041, %r944;
	ld.global.u32 	%r945, [%rd9+288];
	xor.b32  	%r1040, %r1040, %r945;
	ld.global.u32 	%r946, [%rd9+292];
	xor.b32  	%r1039, %r1039, %r946;
	ld.global.u32 	%r947, [%rd9+296];
	xor.b32  	%r1038, %r1038, %r947;
$L__BB0_109:
	and.b32  	%r949, %r841, 32768;
	setp.eq.s32 	%p59, %r949, 0;
	@%p59 bra 	$L__BB0_111;
	ld.global.u32 	%r950, [%rd9+300];
	xor.b32  	%r1042, %r1042, %r950;
	ld.global.u32 	%r951, [%rd9+304];
	xor.b32  	%r1041, %r1041, %r951;
	ld.global.u32 	%r952, [%rd9+308];
	xor.b32  	%r1040, %r1040, %r952;
	ld.global.u32 	%r953, [%rd9+312];
	xor.b32  	%r1039, %r1039, %r953;
	ld.global.u32 	%r954, [%rd9+316];
	xor.b32  	%r1038, %r1038, %r954;
$L__BB0_111:
	add.s32 	%r1221, %r1221, 16;
	setp.ne.s32 	%p60, %r1221, 32;
	@%p60 bra 	$L__BB0_79;
	mad.lo.s32 	%r955, %r1215, -31, %r368;
	add.s32 	%r1215, %r955, 1;
	setp.ne.s32 	%p61, %r1215, 5;
	@%p61 bra 	$L__BB0_78;
	st.local.u32 	[%rd2+4], %r1042;
	st.local.v2.u32 	[%rd2+8], {%r1041, %r1040};
	st.local.v2.u32 	[%rd2+16], {%r1039, %r1038};
$L__BB0_114:
	shr.u64 	%rd28, %rd4, 2;
	add.s32 	%r1025, %r1025, 1;
	setp.gt.u64 	%p62, %rd4, 3;
	@%p62 bra 	$L__BB0_2;
$L__BB0_115:
	mul.lo.s32 	%r1327, %r2, 365;
	mul.wide.s32 	%rd26, %r1327, 4;
	add.s64 	%rd11, %rd1, %rd26;
	st.global.f32 	[%rd11], %f14;
	add.s32 	%r549, %r1327, 365;
	setp.eq.s32 	%p63, %r1, -2147483648;
	@%p63 bra 	$L__BB0_124;
	add.s32 	%r550, %r1327, 1;
	max.s32 	%r551, %r549, %r550;
	add.s32 	%r958, %r551, %r549;
	and.b32  	%r959, %r958, 1;
	setp.eq.b32 	%p64, %r959, 1;
	mov.b32 	%r1326, 0;
	mov.b32 	%r1328, 832094735;
	mov.f32 	%f111, 0f00000000;
	mov.u32 	%r1321, %r1038;
	mov.u32 	%r1322, %r1039;
	mov.u32 	%r1323, %r1040;
	@%p64 bra 	$L__BB0_118;
	ld.global.f32 	%f16, [%rd11+-4];
	shr.u32 	%r962, %r1042, 2;
	xor.b32  	%r963, %r962, %r1042;
	shl.b32 	%r964, %r1038, 4;
	shl.b32 	%r965, %r963, 1;
	xor.b32  	%r966, %r965, %r964;
	xor.b32  	%r967, %r966, %r963;
	xor.b32  	%r1322, %r967, %r1038;
	add.s32 	%r968, %r1322, 832457172;
	shr.u32 	%r969, %r1041, 2;
	xor.b32  	%r970, %r969, %r1041;
	shl.b32 	%r971, %r1322, 4;
	shl.b32 	%r972, %r970, 1;
	xor.b32  	%r973, %r972, %r971;
	xor.b32  	%r974, %r973, %r970;
	xor.b32  	%r1321, %r974, %r1322;
	add.s32 	%r975, %r1321, 832819609;
	cvt.rn.f32.u32 	%f17, %r968;
	fma.rn.f32 	%f18, %f17, 0f2F800000, 0f2F000000;
	cvt.rn.f32.u32 	%f19, %r975;
	fma.rn.f32 	%f20, %f19, 0f30C90FDB, 0f30490FDB;
	setp.lt.f32 	%p65, %f18, 0f00800000;
	mul.f32 	%f21, %f18, 0f4B000000;
	selp.f32 	%f22, %f21, %f18, %p65;
	selp.f32 	%f23, 0fC1B80000, 0f00000000, %p65;
	mov.b32 	%r976, %f22;
	add.s32 	%r977, %r976, -1059760811;
	and.b32  	%r978, %r977, -8388608;
	sub.s32 	%r979, %r976, %r978;
	mov.b32 	%f24, %r979;
	cvt.rn.f32.s32 	%f25, %r978;
	fma.rn.f32 	%f26, %f25, 0f34000000, %f23;
	add.f32 	%f27, %f24, 0fBF800000;
	fma.rn.f32 	%f28, %f27, 0fBE055027, 0f3E1039F6;
	fma.rn.f32 	%f29, %f28, %f27, 0fBDF8CDCC;
	fma.rn.f32 	%f30, %f29, %f27, 0f3E0F2955;
	fma.rn.f32 	%f31, %f30, %f27, 0fBE2AD8B9;
	fma.rn.f32 	%f32, %f31, %f27, 0f3E4CED0B;
	fma.rn.f32 	%f33, %f32, %f27, 0fBE7FFF22;
	fma.rn.f32 	%f34, %f33, %f27, 0f3EAAAA78;
	fma.rn.f32 	%f35, %f34, %f27, 0fBF000000;
	mul.f32 	%f36, %f27, %f35;
	fma.rn.f32 	%f37, %f36, %f27, %f27;
	fma.rn.f32 	%f38, %f26, 0f3F317218, %f37;
	setp.gt.u32 	%p66, %r976, 2139095039;
	fma.rn.f32 	%f39, %f22, 0f7F800000, 0f7F800000;
	selp.f32 	%f40, %f39, %f38, %p66;
	setp.eq.f32 	%p67, %f22, 0f00000000;
	mul.f32 	%f41, %f40, 0fC0000000;
	selp.f32 	%f42, 0f7F800000, %f41, %p67;
	sqrt.rn.f32 	%f43, %f42;
	sin.approx.f32 	%f44, %f20;
	cos.approx.f32 	%f45, %f20;
	mul.f32 	%f111, %f43, %f45;
	fma.rn.f32 	%f46, %f43, %f44, 0f3F800000;
	mul.f32 	%f47, %f16, %f46;
	st.global.f32 	[%rd11], %f47;
	mov.b32 	%r1326, 1;
	mov.b32 	%r1328, 832819609;
	mov.u32 	%r1323, %r1038;
	mov.u32 	%r1041, %r1039;
	mov.u32 	%r1042, %r1040;
	mov.u32 	%r1327, %r550;
$L__BB0_118:
	setp.eq.s32 	%p68, %r551, %r550;
	@%p68 bra 	$L__BB0_124;
$L__BB0_119:
	mul.wide.s32 	%rd27, %r1327, 4;
	add.s64 	%rd12, %rd1, %rd27;
	ld.global.f32 	%f4, [%rd12+-4];
	setp.eq.s32 	%p69, %r1326, 1;
	mov.u32 	%r1329, %r1321;
	mov.u32 	%r1330, %r1322;
	mov.u32 	%r1331, %r1323;
	mov.f32 	%f112, %f111;
	@%p69 bra 	$L__BB0_121;
	shr.u32 	%r980, %r1042, 2;
	xor.b32  	%r981, %r980, %r1042;
	shl.b32 	%r982, %r1321, 4;
	shl.b32 	%r983, %r981, 1;
	xor.b32  	%r984, %r983, %r982;
	xor.b32  	%r985, %r984, %r981;
	xor.b32  	%r1330, %r985, %r1321;
	add.s32 	%r986, %r1328, %r1330;
	add.s32 	%r987, %r986, 362437;
	shr.u32 	%r988, %r1041, 2;
	xor.b32  	%r989, %r988, %r1041;
	shl.b32 	%r990, %r1330, 4;
	shl.b32 	%r991, %r989, 1;
	xor.b32  	%r992, %r991, %r990;
	xor.b32  	%r993, %r992, %r989;
	xor.b32  	%r1329, %r993, %r1330;
	add.s32 	%r1328, %r1328, 724874;
	add.s32 	%r994, %r1329, %r1328;
	cvt.rn.f32.u32 	%f48, %r987;
	fma.rn.f32 	%f49, %f48, 0f2F800000, 0f2F000000;
	cvt.rn.f32.u32 	%f50, %r994;
	fma.rn.f32 	%f51, %f50, 0f30C90FDB, 0f30490FDB;
	setp.lt.f32 	%p70, %f49, 0f00800000;
	mul.f32 	%f52, %f49, 0f4B000000;
	selp.f32 	%f53, %f52, %f49, %p70;
	selp.f32 	%f54, 0fC1B80000, 0f00000000, %p70;
	mov.b32 	%r995, %f53;
	add.s32 	%r996, %r995, -1059760811;
	and.b32  	%r997, %r996, -8388608;
	sub.s32 	%r998, %r995, %r997;
	mov.b32 	%f55, %r998;
	cvt.rn.f32.s32 	%f56, %r997;
	fma.rn.f32 	%f57, %f56, 0f34000000, %f54;
	add.f32 	%f58, %f55, 0fBF800000;
	fma.rn.f32 	%f59, %f58, 0fBE055027, 0f3E1039F6;
	fma.rn.f32 	%f60, %f59, %f58, 0fBDF8CDCC;
	fma.rn.f32 	%f61, %f60, %f58, 0f3E0F2955;
	fma.rn.f32 	%f62, %f61, %f58, 0fBE2AD8B9;
	fma.rn.f32 	%f63, %f62, %f58, 0f3E4CED0B;
	fma.rn.f32 	%f64, %f63, %f58, 0fBE7FFF22;
	fma.rn.f32 	%f65, %f64, %f58, 0f3EAAAA78;
	fma.rn.f32 	%f66, %f65, %f58, 0fBF000000;
	mul.f32 	%f67, %f58, %f66;
	fma.rn.f32 	%f68, %f67, %f58, %f58;
	fma.rn.f32 	%f69, %f57, 0f3F317218, %f68;
	setp.gt.u32 	%p71, %r995, 2139095039;
	fma.rn.f32 	%f70, %f53, 0f7F800000, 0f7F800000;
	selp.f32 	%f71, %f70, %f69, %p71;
	setp.eq.f32 	%p72, %f53, 0f00000000;
	mul.f32 	%f72, %f71, 0fC0000000;
	selp.f32 	%f73, 0f7F800000, %f72, %p72;
	sqrt.rn.f32 	%f74, %f73;
	sin.approx.f32 	%f75, %f51;
	cos.approx.f32 	%f76, %f51;
	mul.f32 	%f112, %f74, %f75;
	mul.f32 	%f111, %f74, %f76;
	mov.u32 	%r1331, %r1321;
	mov.u32 	%r1041, %r1322;
	mov.u32 	%r1042, %r1323;
	mov.u32 	%r1321, %r1329;
	mov.u32 	%r1322, %r1330;
	mov.u32 	%r1323, %r1331;
$L__BB0_121:
	setp.ne.s32 	%p73, %r1326, 1;
	add.f32 	%f77, %f112, 0f3F800000;
	mul.f32 	%f9, %f4, %f77;
	st.global.f32 	[%rd12], %f9;
	mov.b32 	%r1326, 0;
	mov.f32 	%f114, %f111;
	@%p73 bra 	$L__BB0_123;
	shr.u32 	%r1001, %r1042, 2;
	xor.b32  	%r1002, %r1001, %r1042;
	shl.b32 	%r1003, %r1329, 4;
	shl.b32 	%r1004, %r1002, 1;
	xor.b32  	%r1005, %r1004, %r1003;
	xor.b32  	%r1006, %r1005, %r1002;
	xor.b32  	%r1322, %r1006, %r1329;
	add.s32 	%r1007, %r1328, %r1322;
	add.s32 	%r1008, %r1007, 362437;
	shr.u32 	%r1009, %r1041, 2;
	xor.b32  	%r1010, %r1009, %r1041;
	shl.b32 	%r1011, %r1322, 4;
	shl.b32 	%r1012, %r1010, 1;
	xor.b32  	%r1013, %r1012, %r1011;
	xor.b32  	%r1014, %r1013, %r1010;
	xor.b32  	%r1321, %r1014, %r1322;
	add.s32 	%r1328, %r1328, 724874;
	add.s32 	%r1015, %r1321, %r1328;
	cvt.rn.f32.u32 	%f78, %r1008;
	fma.rn.f32 	%f79, %f78, 0f2F800000, 0f2F000000;
	cvt.rn.f32.u32 	%f80, %r1015;
	fma.rn.f32 	%f81, %f80, 0f30C90FDB, 0f30490FDB;
	setp.lt.f32 	%p74, %f79, 0f00800000;
	mul.f32 	%f82, %f79, 0f4B000000;
	selp.f32 	%f83, %f82, %f79, %p74;
	selp.f32 	%f84, 0fC1B80000, 0f00000000, %p74;
	mov.b32 	%r1016, %f83;
	add.s32 	%r1017, %r1016, -1059760811;
	and.b32  	%r1018, %r1017, -8388608;
	sub.s32 	%r1019, %r1016, %r1018;
	mov.b32 	%f85, %r1019;
	cvt.rn.f32.s32 	%f86, %r1018;
	fma.rn.f32 	%f87, %f86, 0f34000000, %f84;
	add.f32 	%f88, %f85, 0fBF800000;
	fma.rn.f32 	%f89, %f88, 0fBE055027, 0f3E1039F6;
	fma.rn.f32 	%f90, %f89, %f88, 0fBDF8CDCC;
	fma.rn.f32 	%f91, %f90, %f88, 0f3E0F2955;
	fma.rn.f32 	%f92, %f91, %f88, 0fBE2AD8B9;
	fma.rn.f32 	%f93, %f92, %f88, 0f3E4CED0B;
	fma.rn.f32 	%f94, %f93, %f88, 0fBE7FFF22;
	fma.rn.f32 	%f95, %f94, %f88, 0f3EAAAA78;
	fma.rn.f32 	%f96, %f95, %f88, 0fBF000000;
	mul.f32 	%f97, %f88, %f96;
	fma.rn.f32 	%f98, %f97, %f88, %f88;
	fma.rn.f32 	%f99, %f87, 0f3F317218, %f98;
	setp.gt.u32 	%p75, %r1016, 2139095039;
	fma.rn.f32 	%f100, %f83, 0f7F800000, 0f7F800000;
	selp.f32 	%f101, %f100, %f99, %p75;
	setp.eq.f32 	%p76, %f83, 0f00000000;
	mul.f32 	%f102, %f101, 0fC0000000;
	selp.f32 	%f103, 0f7F800000, %f102, %p76;
	sqrt.rn.f32 	%f104, %f103;
	sin.approx.f32 	%f105, %f81;
	cos.approx.f32 	%f106, %f81;
	mul.f32 	%f114, %f104, %f105;
	mul.f32 	%f111, %f104, %f106;
	mov.b32 	%r1326, 1;
	mov.u32 	%r1323, %r1329;
	mov.u32 	%r1041, %r1330;
	mov.u32 	%r1042, %r1331;
$L__BB0_123:
	add.f32 	%f107, %f114, 0f3F800000;
	mul.f32 	%f108, %f9, %f107;
	st.global.f32 	[%rd12+4], %f108;
	add.s32 	%r1327, %r1327, 2;
	setp.lt.s32 	%p77, %r1327, %r549;
	@%p77 bra 	$L__BB0_119;
$L__BB0_124:
	ret;

}


// ===== COMPILED SASS (sm_100) =====

	.target	sm_100

	.elftype	@"ET_EXEC"


//--------------------- .note.nv.tkinfo           --------------------------
	.section	.note.nv.tkinfo,"",@"SHT_NOTE"
	.sectionflags	@"SHF_NOTE_NV_TKINFO"
	.tkinfo
        /*0018*/ 	.word	0x00000002
        /*0030*/ 	.string	""
        /*0030*/ 	.string	"ptxas"
        /*0030*/ 	.string	"Cuda compilation tools, release 13.0, V13.0.88"
        /*0030*/ 	.string	"Build cuda_13.0.r13.0/compiler.36424714_0"
        /*0030*/ 	.string	"-arch sm_100 -m 64 "



//--------------------- .note.nv.cuinfo           --------------------------
	.section	.note.nv.cuinfo,"",@"SHT_NOTE"
	.sectionflags	@"SHF_NOTE_NV_CUINFO"
        /*0018*/ 	.short	0x0002
        /*001a*/ 	.short	0x0064
        /*001c*/ 	.short	0x0082
	.zero		2


//--------------------- .nv.info                  --------------------------
	.section	.nv.info,"",@"SHT_CUDA_INFO"
	.align	4


	//----- nvinfo : EIATTR_REGCOUNT
	.align		4
        /*0000*/ 	.byte	0x04, 0x2f
        /*0002*/ 	.short	(.L_10 - .L_9)
	.align		4
.L_9:
        /*0004*/ 	.word	index@(_Z9gbmKernelPff)
        /*0008*/ 	.word	0x00000020


	//----- nvinfo : EIATTR_FRAME_SIZE
	.align		4
.L_10:
        /*000c*/ 	.byte	0x04, 0x11
        /*000e*/ 	.short	(.L_12 - .L_11)
	.align		4
.L_11:
        /*0010*/ 	.word	index@($__internal_0_$__cuda_sm20_sqrt_rn_f32_slowpath)
        /*0014*/ 	.word	0x00000030


	//----- nvinfo : EIATTR_FRAME_SIZE
	.align		4
.L_12:
        /*0018*/ 	.byte	0x04, 0x11
        /*001a*/ 	.short	(.L_14 - .L_13)
	.align		4
.L_13:
        /*001c*/ 	.word	index@(_Z9gbmKernelPff)
        /*0020*/ 	.word	0x00000030


	//----- nvinfo : EIATTR_MIN_STACK_SIZE
	.align		4
.L_14:
        /*0024*/ 	.byte	0x04, 0x12
        /*0026*/ 	.short	(.L_16 - .L_15)
	.align		4
.L_15:
        /*0028*/ 	.word	index@(_Z9gbmKernelPff)
        /*002c*/ 	.word	0x00000030
.L_16:


//--------------------- .nv.compat                --------------------------
	.section	.nv.compat,"",@"SHT_CUDA_COMPAT_INFO"
	.align	4
        /*0000*/ 	.byte	0x02, 0x09, 0x00, 0x00, 0x02, 0x02, 0x01, 0x00, 0x02, 0x05, 0x05, 0x00, 0x03, 0x07, 0x01, 0x01
        /*0010*/ 	.byte	0x02, 0x03, 0x00, 0x00, 0x02, 0x06, 0x01, 0x00, 0x04, 0x0b, 0x08, 0x00, 0x01, 0x00, 0x00, 0x00
        /*0020*/ 	.byte	0x00, 0x00, 0x00, 0x00


//--------------------- .nv.info._Z9gbmKernelPff  --------------------------
	.section	.nv.info._Z9gbmKernelPff,"",@"SHT_CUDA_INFO"
	.sectionflags	@""
	.align	4


	//----- nvinfo : EIATTR_CUDA_API_VERSION
	.align		4
        /*0000*/ 	.byte	0x04, 0x37
        /*0002*/ 	.short	(.L_18 - .L_17)
.L_17:
        /*0004*/ 	.word	0x00000082


	//----- nvinfo : EIATTR_KPARAM_INFO
	.align		4
.L_18:
        /*0008*/ 	.byte	0x04, 0x17
        /*000a*/ 	.short	(.L_20 - .L_19)
.L_19:
        /*000c*/ 	.word	0x00000000
        /*0010*/ 	.short	0x0001
        /*0012*/ 	.short	0x0008
        /*0014*/ 	.byte	0x00, 0xf0, 0x11, 0x00


	//----- nvinfo : EIATTR_KPARAM_INFO
	.align		4
.L_20:
        /*0018*/ 	.byte	0x04, 0x17
        /*001a*/ 	.short	(.L_22 - .L_21)
.L_21:
        /*001c*/ 	.word	0x00000000
        /*0020*/ 	.short	0x0000
        /*0022*/ 	.short	0x0000
        /*0024*/ 	.byte	0x00, 0xf5, 0x21, 0x00


	//----- nvinfo : EIATTR_SPARSE_MMA_MASK
	.align		4
.L_22:
        /*0028*/ 	.byte	0x03, 0x50
        /*002a*/ 	.short	0x0000


	//----- nvinfo : EIATTR_MAXREG_COUNT
	.align		4
        /*002c*/ 	.byte	0x03, 0x1b
        /*002e*/ 	.short	0x00ff


	//----- nvinfo : EIATTR_MERCURY_ISA_VERSION
	.align		4
        /*0030*/ 	.byte	0x03, 0x5f
        /*0032*/ 	.short	0x0101


	//----- nvinfo : EIATTR_VRC_CTA_INIT_COUNT
	.align		4
        /*0034*/ 	.byte	0x02, 0x4a
	.zero		1
	.zero		1


	//----- nvinfo : EIATTR_EXIT_INSTR_OFFSETS
	.align		4
        /*0038*/ 	.byte	0x04, 0x1c
        /*003a*/ 	.short	(.L_24 - .L_23)


	//   ....[0]....
.L_23:
        /*003c*/ 	.word	0x00002750


	//   ....[1]....
        /*0040*/ 	.word	0x00002d20


	//   ....[2]....
        /*0044*/ 	.word	0x000037c0


	//----- nvinfo : EIATTR_CRS_STACK_SIZE
	.align		4
.L_24:
        /*0048*/ 	.byte	0x04, 0x1e
        /*004a*/ 	.short	(.L_26 - .L_25)
.L_25:
        /*004c*/ 	.word	0x00000000


	//----- nvinfo : EIATTR_CBANK_PARAM_SIZE
	.align		4
.L_26:
        /*0050*/ 	.byte	0x03, 0x19
        /*0052*/ 	.short	0x000c


	//----- nvinfo : EIATTR_PARAM_CBANK
	.align		4
        /*0054*/ 	.byte	0x04, 0x0a
        /*0056*/ 	.short	(.L_28 - .L_27)
	.align		4
.L_27:
        /*0058*/ 	.word	index@(.nv.constant0._Z9gbmKernelPff)
        /*005c*/ 	.short	0x0380
        /*005e*/ 	.short	0x000c


	//----- nvinfo : EIATTR_SW_WAR
	.align		4
.L_28:
        /*0060*/ 	.byte	0x04, 0x36
        /*0062*/ 	.short	(.L_30 - .L_29)
.L_29:
        /*0064*/ 	.word	0x00000008
.L_30:


//--------------------- .nv.callgraph             --------------------------
	.section	.nv.callgraph,"",@"SHT_CUDA_CALLGRAPH"
	.align	4
	.sectionentsize	8
	.align		4
        /*0000*/ 	.word	0x00000000
	.align		4
        /*0004*/ 	.word	0xffffffff
	.align		4
        /*0008*/ 	.word	0x00000000
	.align		4
        /*000c*/ 	.word	0xfffffffe
	.align		4
        /*0010*/ 	.word	0x00000000
	.align		4
        /*0014*/ 	.word	0xfffffffd
	.align		4
        /*0018*/ 	.word	0x00000000
	.align		4
        /*001c*/ 	.word	0xfffffffc


//--------------------- .nv.constant4             --------------------------
	.section	.nv.constant4,"a",@progbits
	.align	8
	.align		8
.nv.constant4:
        /*0000*/ 	.dword	precalc_xorwow_matrix
	.align		8
        /*0008*/ 	.dword	precalc_xorwow_offset_matrix
	.align		8
        /*0010*/ 	.dword	mrg32k3aM1
	.align		8
        /*0018*/ 	.dword	mrg32k3aM2
	.align		8
        /*0020*/ 	.dword	mrg32k3aM1SubSeq
	.align		8
        /*0028*/ 	.dword	mrg32k3aM2SubSeq
	.align		8
        /*0030*/ 	.dword	mrg32k3aM1Seq
	.align		8
        /*0038*/ 	.dword	mrg32k3aM2Seq


//--------------------- .nv.constant3             --------------------------
	.section	.nv.constant3,"a",@progbits
	.align	8
.nv.constant3:
	.type		__cr_lgamma_table,@object
	.size		__cr_lgamma_table,(.L_8 - __cr_lgamma_table)
__cr_lgamma_table:
        /*0000*/ 	.byte	0x00, 0x00, 0x00, 0x00, 0x00, 0x00, 0x00, 0x00, 0x00, 0x00, 0x00, 0x00, 0x00, 0x00, 0x00, 0x00
        /*0010*/ 	.byte	0xef, 0x39, 0xfa, 0xfe, 0x42, 0x2e, 0xe6, 0x3f, 0x02, 0x20, 0x2a, 0xfa, 0x0b, 0xab, 0xfc, 0x3f
        /*0020*/ 	.byte	0xf9, 0x2c, 0x92, 0x7c, 0xa7, 0x6c, 0x09, 0x40, 0xc9, 0x79, 0x44, 0x3c, 0x64, 0x26, 0x13, 0x40
        /*0030*/ 	.byte	0xca, 0x01, 0xcf, 0x3a, 0x27, 0x51, 0x1a, 0x40, 0x30, 0xcc, 0x2d, 0xf3, 0xe1, 0x0c, 0x21, 0x40
        /*0040*/ 	.byte	0x0d, 0xb7, 0xfc, 0x82, 0x8e, 0x35, 0x25, 0x40
.L_8:


//--------------------- .text._Z9gbmKernelPff     --------------------------
	.section	.text._Z9gbmKernelPff,"ax",@progbits
	.align	128
        .global         _Z9gbmKernelPff
        .type           _Z9gbmKernelPff,@function
        .size           _Z9gbmKernelPff,(.L_x_29 - _Z9gbmKernelPff)
        .other          _Z9gbmKernelPff,@"STO_CUDA_ENTRY STV_DEFAULT"
_Z9gbmKernelPff:
.text._Z9gbmKernelPff:
[----:B------:R-:W0:Y:S01]  /*0000*/  LDC R1, c[0x0][0x37c] ;  /* 0x0000df00ff017b82 */ /* 0x000e220000000800 */
[----:B------:R-:W1:Y:S07]  /*0010*/  S2R R3, SR_TID.X ;  /* 0x0000000000037919 */ /* 0x000e6e0000002100 */
[----:B------:R-:W1:Y:S01]  /*0020*/  S2UR UR4, SR_CTAID.X ;  /* 0x00000000000479c3 */ /* 0x000e620000002500 */
[----:B0-----:R-:W-:Y:S01]  /*0030*/  VIADD R1, R1, 0xffffffd0 ;  /* 0xffffffd001017836 */ /* 0x001fe20000000000 */
[----:B------:R-:W0:Y:S01]  /*0040*/  LDCU.64 UR6, c[0x0][0x358] ;  /* 0x00006b00ff0677ac */ /* 0x000e220008000a00 */
[----:B------:R-:W-:Y:S01]  /*0050*/  IMAD.MOV.U32 R8, RZ, RZ, 0x3198c20f ;  /* 0x3198c20fff087424 */ /* 0x000fe200078e00ff */
[----:B------:R-:W-:Y:S01]  /*0060*/  BSSY.RECONVERGENT B0, `(.L_x_0) ;  /* 0x0000267000007945 */ /* 0x000fe20003800200 */
[----:B------:R-:W-:-:S02]  /*0070*/  IMAD.MOV.U32 R9, RZ, RZ, 0x5efdb30c ;  /* 0x5efdb30cff097424 */ /* 0x000fc400078e00ff */
[----:B------:R-:W-:Y:S01]  /*0080*/  IMAD.MOV.U32 R10, RZ, RZ, 0x423bb012 ;  /* 0x423bb012ff0a7424 */ /* 0x000fe200078e00ff */
[----:B------:R-:W1:Y:S01]  /*0090*/  LDC R6, c[0x0][0x360] ;  /* 0x0000d800ff067b82 */ /* 0x000e620000000800 */
[----:B------:R-:W-:Y:S01]  /*00a0*/  IMAD.MOV.U32 R11, RZ, RZ, -0x75bd8fc ;  /* 0xf8a42704ff0b7424 */ /* 0x000fe200078e00ff */
[----:B------:R2:W-:Y:S01]  /*00b0*/  STL.64 [R1], R8 ;  /* 0x0000000801007387 */ /* 0x0005e20000100a00 */
[----:B------:R-:W-:Y:S02]  /*00c0*/  IMAD.MOV.U32 R12, RZ, RZ, -0x23270784 ;  /* 0xdcd8f87cff0c7424 */ /* 0x000fe400078e00ff */
[----:B------:R-:W-:Y:S01]  /*00d0*/  IMAD.MOV.U32 R13, RZ, RZ, 0x57fa2510 ;  /* 0x57fa2510ff0d7424 */ /* 0x000fe200078e00ff */
[----:B------:R2:W-:Y:S01]  /*00e0*/  STL.64 [R1+0x8], R10 ;  /* 0x0000080a01007387 */ /* 0x0005e20000100a00 */
[----:B------:R-:W-:Y:S02]  /*00f0*/  IMAD.MOV.U32 R0, RZ, RZ, 0x5efdb30c ;  /* 0x5efdb30cff007424 */ /* 0x000fe400078e00ff */
[----:B------:R-:W-:Y:S01]  /*0100*/  IMAD.MOV.U32 R2, RZ, RZ, 0x423bb012 ;  /* 0x423bb012ff027424 */ /* 0x000fe200078e00ff */
[----:B------:R2:W-:Y:S01]  /*0110*/  STL.64 [R1+0x10], R12 ;  /* 0x0000100c01007387 */ /* 0x0005e20000100a00 */
[----:B------:R-:W-:-:S02]  /*0120*/  IMAD.MOV.U32 R5, RZ, RZ, 0x57fa2510 ;  /* 0x57fa2510ff057424 */ /* 0x000fc400078e00ff */
[----:B------:R-:W-:Y:S02]  /*0130*/  IMAD.MOV.U32 R4, RZ, RZ, -0x23270784 ;  /* 0xdcd8f87cff047424 */ /* 0x000fe400078e00ff */
[----:B-1----:R-:W-:Y:S02]  /*0140*/  IMAD R6, R6, UR4, R3 ;  /* 0x0000000406067c24 */ /* 0x002fe4000f8e0203 */
[----:B------:R-:W-:Y:S02]  /*0150*/  IMAD.MOV.U32 R3, RZ, RZ, -0x75bd8fc ;  /* 0xf8a42704ff037424 */ /* 0x000fe400078e00ff */
[----:B------:R-:W-:-:S05]  /*0160*/  VIADD R7, R6, 0xffffffff ;  /* 0xffffffff06077836 */ /* 0x000fca0000000000 */
[----:B------:R-:W-:-:S13]  /*0170*/  ISETP.NE.AND P0, PT, R7, RZ, PT ;  /* 0x000000ff0700720c */ /* 0x000fda0003f05270 */
[----:B0-2---:R-:W-:Y:S05]  /*0180*/  @!P0 BRA `(.L_x_1) ;  /* 0x0000002400508947 */ /* 0x005fea0003800000 */
[----:B------:R-:W-:Y:S01]  /*0190*/  SHF.R.S32.HI R12, RZ, 0x1f, R7 ;  /* 0x0000001fff0c7819 */ /* 0x000fe20000011407 */
[----:B------:R-:W-:Y:S02]  /*01a0*/  IMAD.MOV.U32 R13, RZ, RZ, RZ ;  /* 0x000000ffff0d7224 */ /* 0x000fe400078e00ff */
[----:B------:R-:W-:Y:S02]  /*01b0*/  IMAD.MOV.U32 R0, RZ, RZ, 0x5efdb30c ;  /* 0x5efdb30cff007424 */ /* 0x000fe400078e00ff */
[----:B------:R-:W-:Y:S02]  /*01c0*/  IMAD.MOV.U32 R2, RZ, RZ, 0x423bb012 ;  /* 0x423bb012ff027424 */ /* 0x000fe400078e00ff */
[----:B------:R-:W-:Y:S02]  /*01d0*/  IMAD.MOV.U32 R3, RZ, RZ, -0x75bd8fc ;  /* 0xf8a42704ff037424 */ /* 0x000fe400078e00ff */
[----:B------:R-:W-:Y:S02]  /*01e0*/  IMAD.MOV.U32 R4, RZ, RZ, -0x23270784 ;  /* 0xdcd8f87cff047424 */ /* 0x000fe400078e00ff */
[----:B------:R-:W-:-:S07]  /*01f0*/  IMAD.MOV.U32 R5, RZ, RZ, 0x57fa2510 ;  /* 0x57fa2510ff057424 */ /* 0x000fce00078e00ff */
.L_x_10:
[----:B------:R-:W-:Y:S01]  /*0200*/  LOP3.LUT R19, R7, 0x3, RZ, 0xc0, !PT ;  /* 0x0000000307137812 */ /* 0x000fe200078ec0ff */
[----:B------:R-:W-:Y:S03]  /*0210*/  BSSY.RECONVERGENT B1, `(.L_x_2) ;  /* 0x0000245000017945 */ /* 0x000fe60003800200 */
[----:B------:R-:W-:-:S04]  /*0220*/  ISETP.NE.U32.AND P0, PT, R19, RZ, PT ;  /* 0x000000ff1300720c */ /* 0x000fc80003f05070 */
[----:B------:R-:W-:-:S13]  /*0230*/  ISETP.NE.AND.EX P0, PT, RZ, RZ, PT, P0 ;  /* 0x000000ffff00720c */ /* 0x000fda0003f05300 */
[----:B012---:R-:W-:Y:S05]  /*0240*/  @!P0 BRA `(.L_x_3) ;  /* 0x0000002400048947 */ /* 0x007fea0003800000 */
[----:B------:R-:W0:Y:S01]  /*0250*/  LDC.64 R8, c[0x4][RZ] ;  /* 0x01000000ff087b82 */ /* 0x000e220000000a00 */
[----:B------:R-:W-:Y:S01]  /*0260*/  IMAD.MOV.U32 R0, RZ, RZ, RZ ;  /* 0x000000ffff007224 */ /* 0x000fe200078e00ff */
[----:B------:R-:W-:Y:S01]  /*0270*/  CS2R R4, SRZ ;  /* 0x0000000000047805 */ /* 0x000fe2000001ff00 */
[----:B------:R-:W-:Y:S01]  /*0280*/  IMAD.MOV.U32 R14, RZ, RZ, RZ ;  /* 0x000000ffff0e7224 */ /* 0x000fe200078e00ff */
[----:B------:R-:W-:Y:S01]  /*0290*/  CS2R R2, SRZ ;  /* 0x0000000000027805 */ /* 0x000fe2000001ff00 */
[----:B0-----:R-:W-:-:S07]  /*02a0*/  IMAD.WIDE.U32 R8, R13, 0xc80, R8 ;  /* 0x00000c800d087825 */ /* 0x001fce00078e0008 */
.L_x_5:
[----:B------:R-:W-:-:S06]  /*02b0*/  IMAD R15, R14, 0x4, R1 ;  /* 0x000000040e0f7824 */ /* 0x000fcc00078e0201 */
[----:B------:R-:W5:Y:S01]  /*02c0*/  LDL R15, [R15+0x4] ;  /* 0x000004000f0f7983 */ /* 0x000f620000100800 */
[----:B------:R-:W-:Y:S01]  /*02d0*/  IMAD.SHL.U32 R16, R14, 0x20, RZ ;  /* 0x000000200e107824 */ /* 0x000fe200078e00ff */
[----:B------:R-:W-:-:S06]  /*02e0*/  UMOV UR4, URZ ;  /* 0x000000ff00047c82 */ /* 0x000fcc0008000000 */
.L_x_4:
[----:B-----5:R-:W-:Y:S01]  /*02f0*/  SHF.R.U32.HI R20, RZ, UR4, R15 ;  /* 0x00000004ff147c19 */ /* 0x020fe2000801160f */
[----:B------:R-:W-:-:S03]  /*0300*/  VIADD R10, R16, UR4 ;  /* 0x00000004100a7c36 */ /* 0x000fc60008000000 */
[----:B------:R-:W-:-:S04]  /*0310*/  LOP3.LUT R11, R20, 0x1, RZ, 0xc0, !PT ;  /* 0x00000001140b7812 */ /* 0x000fc800078ec0ff */
[----:B------:R-:W-:Y:S01]  /*0320*/  ISETP.NE.U32.AND P0, PT, R11, 0x1, PT ;  /* 0x000000010b00780c */ /* 0x000fe20003f05070 */
[----:B------:R-:W-:-:S03]  /*0330*/  IMAD R11, R10, 0x5, RZ ;  /* 0x000000050a0b7824 */ /* 0x000fc600078e02ff */
[----:B------:R-:W-:Y:S01]  /*0340*/  R2P PR, R20, 0x7e ;  /* 0x0000007e14007804 */ /* 0x000fe20000000000 */
[----:B------:R-:W-:-:S08]  /*0350*/  IMAD.WIDE.U32 R10, R11, 0x4, R8 ;  /* 0x000000040b0a7825 */ /* 0x000fd000078e0008 */
[----:B------:R-:W2:Y:S04]  /*0360*/  @!P0 LDG.E R17, desc[UR6][R10.64] ;  /* 0x000000060a118981 */ /* 0x000ea8000c1e1900 */
[----:B------:R-:W3:Y:S04]  /*0370*/  @!P0 LDG.E R18, desc[UR6][R10.64+0x10] ;  /* 0x000010060a128981 */ /* 0x000ee8000c1e1900 */
[----:B------:R-:W4:Y:S04]  /*0380*/  @P1 LDG.E R21, desc[UR6][R10.64+0x14] ;  /* 0x000014060a151981 */ /* 0x000f28000c1e1900 */
[----:B------:R-:W4:Y:S04]  /*0390*/  @P2 LDG.E R23, desc[UR6][R10.64+0x28] ;  /* 0x000028060a172981 */ /* 0x000f28000c1e1900 */
[----:B------:R-:W4:Y:S04]  /*03a0*/  @P1 LDG.E R22, desc[UR6][R10.64+0x24] ;  /* 0x000024060a161981 */ /* 0x000f28000c1e1900 */
[----:B------:R-:W4:Y:S04]  /*03b0*/  @P2 LDG.E R24, desc[UR6][R10.64+0x38] ;  /* 0x000038060a182981 */ /* 0x000f28000c1e1900 */
[----:B------:R-:W4:Y:S04]  /*03c0*/  @P3 LDG.E R25, desc[UR6][R10.64+0x3c] ;  /* 0x00003c060a193981 */ /* 0x000f28000c1e1900 */
[----:B------:R-:W4:Y:S01]  /*03d0*/  @P4 LDG.E R27, desc[UR6][R10.64+0x50] ;  /* 0x000050060a1b4981 */ /* 0x000f22000c1e1900 */
[----:B--2---:R-:W-:-:S03]  /*03e0*/  @!P0 LOP3.LUT R0, R0, R17, RZ, 0x3c, !PT ;  /* 0x0000001100008212 */ /* 0x004fc600078e3cff */
[----:B------:R-:W2:Y:S01]  /*03f0*/  @!P0 LDG.E R17, desc[UR6][R10.64+0x4] ;  /* 0x000004060a118981 */ /* 0x000ea2000c1e1900 */
[----:B---3--:R-:W-:-:S03]  /*0400*/  @!P0 LOP3.LUT R5, R5, R18, RZ, 0x3c, !PT ;  /* 0x0000001205058212 */ /* 0x008fc600078e3cff */
[----:B------:R-:W3:Y:S01]  /*0410*/  @!P0 LDG.E R18, desc[UR6][R10.64+0x8] ;  /* 0x000008060a128981 */ /* 0x000ee2000c1e1900 */
[----:B----4-:R-:W-:-:S03]  /*0420*/  @P1 LOP3.LUT R0, R0, R21, RZ, 0x3c, !PT ;  /* 0x0000001500001212 */ /* 0x010fc600078e3cff */
[----:B------:R-:W4:Y:S01]  /*0430*/  @!P0 LDG.E R21, desc[UR6][R10.64+0xc] ;  /* 0x00000c060a158981 */ /* 0x000f22000c1e1900 */
[----:B------:R-:W-:-:S03]  /*0440*/  @P2 LOP3.LUT R0, R0, R23, RZ, 0x3c, !PT ;  /* 0x0000001700002212 */ /* 0x000fc600078e3cff */
[----:B------:R-:W4:Y:S01]  /*0450*/  @P1 LDG.E R23, desc[UR6][R10.64+0x18] ;  /* 0x000018060a171981 */ /* 0x000f22000c1e1900 */
[----:B------:R-:W-:-:S03]  /*0460*/  @P1 LOP3.LUT R5, R5, R22, RZ, 0x3c, !PT ;  /* 0x0000001605051212 */ /* 0x000fc600078e3cff */
[----:B------:R-:W4:Y:S01]  /*0470*/  @P2 LDG.E R22, desc[UR6][R10.64+0x30] ;  /* 0x000030060a162981 */ /* 0x000f22000c1e1900 */
[----:B--2---:R-:W-:-:S03]  /*0480*/  @!P0 LOP3.LUT R2, R2, R17, RZ, 0x3c, !PT ;  /* 0x0000001102028212 */ /* 0x004fc600078e3cff */
[----:B------:R-:W2:Y:S01]  /*0490*/  @P1 LDG.E R17, desc[UR6][R10.64+0x20] ;  /* 0x000020060a111981 */ /* 0x000ea2000c1e1900 */
[----:B---3--:R-:W-:-:S03]  /*04a0*/  @!P0 LOP3.LUT R3, R3, R18, RZ, 0x3c, !PT ;  /* 0x0000001203038212 */ /* 0x008fc600078e3cff */
[----:B------:R-:W3:Y:S01]  /*04b0*/  @P1 LDG.E R18, desc[UR6][R10.64+0x1c] ;  /* 0x00001c060a121981 */ /* 0x000ee2000c1e1900 */
[----:B----4-:R-:W-:-:S03]  /*04c0*/  @!P0 LOP3.LUT R4, R4, R21, RZ, 0x3c, !PT ;  /* 0x0000001504048212 */ /* 0x010fc600078e3cff */
[----:B------:R-:W4:Y:S01]  /*04d0*/  @P2 LDG.E R21, desc[UR6][R10.64+0x2c] ;  /* 0x00002c060a152981 */ /* 0x000f22000c1e1900 */
[----:B------:R-:W-:-:S03]  /*04e0*/  @P1 LOP3.LUT R2, R2, R23, RZ, 0x3c, !PT ;  /* 0x0000001702021212 */ /* 0x000fc600078e3cff */
[----:B------:R-:W4:Y:S01]  /*04f0*/  @P2 LDG.E R23, desc[UR6][R10.64+0x34] ;  /* 0x000034060a172981 */ /* 0x000f22000c1e1900 */
[----:B------:R-:W-:-:S03]  /*0500*/  @P2 LOP3.LUT R5, R5, R24, RZ, 0x3c, !PT ;  /* 0x0000001805052212 */ /* 0x000fc600078e3cff */
[----:B------:R-:W4:Y:S01]  /*0510*/  @P3 LDG.E R24, desc[UR6][R10.64+0x4c] ;  /* 0x00004c060a183981 */ /* 0x000f22000c1e1900 */
[----:B------:R-:W-:-:S03]  /*0520*/  @P3 LOP3.LUT R0, R0, R25, RZ, 0x3c, !PT ;  /* 0x0000001900003212 */ /* 0x000fc600078e3cff */
[----:B------:R-:W4:Y:S01]  /*0530*/  @P5 LDG.E R25, desc[UR6][R10.64+0x64] ;  /* 0x000064060a195981 */ /* 0x000f22000c1e1900 */
[----:B--2---:R-:W-:-:S03]  /*0540*/  @P1 LOP3.LUT R4, R4, R17, RZ, 0x3c, !PT ;  /* 0x0000001104041212 */ /* 0x004fc600078e3cff */
[----:B------:R-:W2:Y:S01]  /*0550*/  @P3 LDG.E R17, desc[UR6][R10.64+0x40] ;  /* 0x000040060a113981 */ /* 0x000ea2000c1e1900 */
[----:B---3--:R-:W-:-:S03]  /*0560*/  @P1 LOP3.LUT R3, R3, R18, RZ, 0x3c, !PT ;  /* 0x0000001203031212 */ /* 0x008fc600078e3cff */
[----:B------:R-:W3:Y:S01]  /*0570*/  @P3 LDG.E R18, desc[UR6][R10.64+0x44] ;  /* 0x000044060a123981 */ /* 0x000ee2000c1e1900 */
[----:B------:R-:W-:-:S03]  /*0580*/  @P2 LOP3.LUT R3, R3, R22, RZ, 0x3c, !PT ;  /* 0x0000001603032212 */ /* 0x000fc600078e3cff */
[----:B------:R-:W3:Y:S01]  /*0590*/  @P4 LDG.E R22, desc[UR6][R10.64+0x58] ;  /* 0x000058060a164981 */ /* 0x000ee2000c1e1900 */
[----:B----4-:R-:W-:Y:S02]  /*05a0*/  @P2 LOP3.LUT R2, R2, R21, RZ, 0x3c, !PT ;  /* 0x0000001502022212 */ /* 0x010fe400078e3cff */
[----:B------:R-:W-:Y:S01]  /*05b0*/  @P2 LOP3.LUT R4, R4, R23, RZ, 0x3c, !PT ;  /* 0x0000001704042212 */ /* 0x000fe200078e3cff */
[----:B------:R-:W4:Y:S04]  /*05c0*/  @P3 LDG.E R21, desc[UR6][R10.64+0x48] ;  /* 0x000048060a153981 */ /* 0x000f28000c1e1900 */
[----:B------:R-:W4:Y:S01]  /*05d0*/  @P4 LDG.E R23, desc[UR6][R10.64+0x54] ;  /* 0x000054060a174981 */ /* 0x000f22000c1e1900 */
[----:B------:R-:W-:Y:S02]  /*05e0*/  @P4 LOP3.LUT R0, R0, R27, RZ, 0x3c, !PT ;  /* 0x0000001b00004212 */ /* 0x000fe400078e3cff */
[----:B------:R-:W-:-:S02]  /*05f0*/  @P3 LOP3.LUT R5, R5, R24, RZ, 0x3c, !PT ;  /* 0x0000001805053212 */ /* 0x000fc400078e3cff */
        /* <DEDUP_REMOVED lines=9> */
[----:B----4-:R-:W-:-:S03]  /*0690*/  @P3 LOP3.LUT R4, R4, R21, RZ, 0x3c, !PT ;  /* 0x0000001504043212 */ /* 0x010fc600078e3cff */
[----:B------:R-:W4:Y:S01]  /*06a0*/  @P5 LDG.E R21, desc[UR6][R10.64+0x68] ;  /* 0x000068060a155981 */ /* 0x000f22000c1e1900 */
[----:B------:R-:W-:-:S03]  /*06b0*/  @P4 LOP3.LUT R2, R2, R23, RZ, 0x3c, !PT ;  /* 0x0000001702024212 */ /* 0x000fc600078e3cff */
[----:B------:R-:W4:Y:S01]  /*06c0*/  @P5 LDG.E R23, desc[UR6][R10.64+0x70] ;  /* 0x000070060a175981 */ /* 0x000f22000c1e1900 */
[----:B------:R-:W-:Y:S02]  /*06d0*/  LOP3.LUT P0, RZ, R20, 0x80, RZ, 0xc0, !PT ;  /* 0x0000008014ff7812 */ /* 0x000fe4000780c0ff */
[----:B------:R-:W-:Y:S02]  /*06e0*/  @P4 LOP3.LUT R5, R5, R24, RZ, 0x3c, !PT ;  /* 0x0000001805054212 */ /* 0x000fe400078e3cff */
[----:B------:R-:W-:Y:S02]  /*06f0*/  @P6 LOP3.LUT R0, R0, R25, RZ, 0x3c, !PT ;  /* 0x0000001900006212 */ /* 0x000fe400078e3cff */
[----:B------:R-:W4:Y:S07]  /*0700*/  @P6 LDG.E R25, desc[UR6][R10.64+0x7c] ;  /* 0x00007c060a196981 */ /* 0x000f2e000c1e1900 */
[----:B------:R-:W4:Y:S04]  /*0710*/  @P0 LDG.E R27, desc[UR6][R10.64+0x8c] ;  /* 0x00008c060a1b0981 */ /* 0x000f28000c1e1900 */
[----:B------:R-:W4:Y:S04]  /*0720*/  @P0 LDG.E R24, desc[UR6][R10.64+0x94] ;  /* 0x000094060a180981 */ /* 0x000f28000c1e1900 */
        /* <DEDUP_REMOVED lines=11> */
[----:B------:R-:W-:Y:S02]  /*07e0*/  @P6 LOP3.LUT R2, R2, R25, RZ, 0x3c, !PT ;  /* 0x0000001902026212 */ /* 0x000fe400078e3cff */
[----:B------:R-:W-:Y:S02]  /*07f0*/  @P0 LOP3.LUT R0, R0, R27, RZ, 0x3c, !PT ;  /* 0x0000001b00000212 */ /* 0x000fe400078e3cff */
[----:B--2---:R-:W-:Y:S02]  /*0800*/  @P6 LOP3.LUT R4, R4, R17, RZ, 0x3c, !PT ;  /* 0x0000001104046212 */ /* 0x004fe400078e3cff */
[----:B---3--:R-:W-:Y:S02]  /*0810*/  @P6 LOP3.LUT R3, R3, R18, RZ, 0x3c, !PT ;  /* 0x0000001203036212 */ /* 0x008fe400078e3cff */
[----:B------:R-:W-:Y:S02]  /*0820*/  @P6 LOP3.LUT R5, R5, R22, RZ, 0x3c, !PT ;  /* 0x0000001605056212 */ /* 0x000fe400078e3cff */
[----:B------:R-:W-:-:S02]  /*0830*/  @P0 LOP3.LUT R3, R3, R24, RZ, 0x3c, !PT ;  /* 0x0000001803030212 */ /* 0x000fc400078e3cff */
[----:B----4-:R-:W-:Y:S02]  /*0840*/  @P0 LOP3.LUT R2, R2, R21, RZ, 0x3c, !PT ;  /* 0x0000001502020212 */ /* 0x010fe400078e3cff */
[----:B------:R-:W-:Y:S02]  /*0850*/  @P0 LOP3.LUT R5, R5, R26, RZ, 0x3c, !PT ;  /* 0x0000001a05050212 */ /* 0x000fe400078e3cff */
[----:B------:R-:W-:Y:S02]  /*0860*/  @P0 LOP3.LUT R4, R4, R23, RZ, 0x3c, !PT ;  /* 0x0000001704040212 */ /* 0x000fe400078e3cff */
[----:B------:R-:W-:-:S13]  /*0870*/  R2P PR, R20.B1, 0x7f ;  /* 0x0000007f14007804 */ /* 0x000fda0000001000 */
[----:B------:R-:W2:Y:S04]  /*0880*/  @P0 LDG.E R17, desc[UR6][R10.64+0xa0] ;  /* 0x0000a0060a110981 */ /* 0x000ea8000c1e1900 */
[----:B------:R-:W3:Y:S04]  /*0890*/  @P1 LDG.E R23, desc[UR6][R10.64+0xb4] ;  /* 0x0000b4060a171981 */ /* 0x000ee8000c1e1900 */
[----:B------:R-:W4:Y:S04]  /*08a0*/  @P0 LDG.E R21, desc[UR6][R10.64+0xa4] ;  /* 0x0000a4060a150981 */ /* 0x000f28000c1e1900 */
[----:B------:R-:W4:Y:S04]  /*08b0*/  @P2 LDG.E R25, desc[UR6][R10.64+0xc8] ;  /* 0x0000c8060a192981 */ /* 0x000f28000c1e1900 */
[----:B------:R-:W4:Y:S04]  /*08c0*/  @P3 LDG.E R27, desc[UR6][R10.64+0xdc] ;  /* 0x0000dc060a1b3981 */ /* 0x000f28000c1e1900 */
[----:B------:R-:W4:Y:S04]  /*08d0*/  @P0 LDG.E R18, desc[UR6][R10.64+0xa8] ;  /* 0x0000a8060a120981 */ /* 0x000f28000c1e1900 */
[----:B------:R-:W4:Y:S04]  /*08e0*/  @P0 LDG.E R22, desc[UR6][R10.64+0xb0] ;  /* 0x0000b0060a160981 */ /* 0x000f28000c1e1900 */
[----:B------:R-:W4:Y:S04]  /*08f0*/  @P4 LDG.E R29, desc[UR6][R10.64+0xf0] ;  /* 0x0000f0060a1d4981 */ /* 0x000f28000c1e1900 */
[----:B------:R-:W4:Y:S01]  /*0900*/  @P1 LDG.E R24, desc[UR6][R10.64+0xc4] ;  /* 0x0000c4060a181981 */ /* 0x000f22000c1e1900 */
[----:B--2---:R-:W-:-:S03]  /*0910*/  @P0 LOP3.LUT R0, R0, R17, RZ, 0x3c, !PT ;  /* 0x0000001100000212 */ /* 0x004fc600078e3cff */
[----:B------:R-:W2:Y:S01]  /*0920*/  @P0 LDG.E R17, desc[UR6][R10.64+0xac] ;  /* 0x0000ac060a110981 */ /* 0x000ea2000c1e1900 */
[----:B---3--:R-:W-:-:S03]  /*0930*/  @P1 LOP3.LUT R0, R0, R23, RZ, 0x3c, !PT ;  /* 0x0000001700001212 */ /* 0x008fc600078e3cff */
[----:B------:R-:W3:Y:S01]  /*0940*/  @P1 LDG.E R23, desc[UR6][R10.64+0xc0] ;  /* 0x0000c0060a171981 */ /* 0x000ee2000c1e1900 */
[----:B----4-:R-:W-:-:S03]  /*0950*/  @P0 LOP3.LUT R2, R2, R21, RZ, 0x3c, !PT ;  /* 0x0000001502020212 */ /* 0x010fc600078e3cff */
[----:B------:R-:W4:Y:S01]  /*0960*/  @P1 LDG.E R21, desc[UR6][R10.64+0xb8] ;  /* 0x0000b8060a151981 */ /* 0x000f22000c1e1900 */
[----:B------:R-:W-:-:S03]  /*0970*/  @P2 LOP3.LUT R0, R0, R25, RZ, 0x3c, !PT ;  /* 0x0000001900002212 */ /* 0x000fc600078e3cff */
[----:B------:R-:W4:Y:S01]  /*0980*/  @P5 LDG.E R25, desc[UR6][R10.64+0x104] ;  /* 0x000104060a195981 */ /* 0x000f22000c1e1900 */
[----:B------:R-:W-:-:S03]  /*0990*/  @P3 LOP3.LUT R0, R0, R27, RZ, 0x3c, !PT ;  /* 0x0000001b00003212 */ /* 0x000fc600078e3cff */
[----:B------:R-:W4:Y:S01]  /*09a0*/  @P6 LDG.E R27, desc[UR6][R10.64+0x118] ;  /* 0x000118060a1b6981 */ /* 0x000f22000c1e1900 */
[----:B------:R-:W-:-:S03]  /*09b0*/  @P0 LOP3.LUT R3, R3, R18, RZ, 0x3c, !PT ;  /* 0x0000001203030212 */ /* 0x000fc600078e3cff */
[----:B------:R-:W4:Y:S01]  /*09c0*/  @P1 LDG.E R18, desc[UR6][R10.64+0xbc] ;  /* 0x0000bc060a121981 */ /* 0x000f22000c1e1900 */
[----:B------:R-:W-:-:S03]  /*09d0*/  @P0 LOP3.LUT R5, R5, R22, RZ, 0x3c, !PT ;  /* 0x0000001605050212 */ /* 0x000fc600078e3cff */
[----:B------:R-:W4:Y:S01]  /*09e0*/  @P2 LDG.E R22, desc[UR6][R10.64+0xd8] ;  /* 0x0000d8060a162981 */ /* 0x000f22000c1e1900 */
[----:B------:R-:W-:Y:S02]  /*09f0*/  @P4 LOP3.LUT R0, R0, R29, RZ, 0x3c, !PT ;  /* 0x0000001d00004212 */ /* 0x000fe400078e3cff */
[----:B------:R-:W-:Y:S02]  /*0a00*/  @P1 LOP3.LUT R5, R5, R24, RZ, 0x3c, !PT ;  /* 0x0000001805051212 */ /* 0x000fe400078e3cff */
[----:B------:R-:W4:Y:S01]  /*0a10*/  @P3 LDG.E R24, desc[UR6][R10.64+0xe4] ;  /* 0x0000e4060a183981 */ /* 0x000f22000c1e1900 */
[----:B--2---:R-:W-:-:S03]  /*0a20*/  @P0 LOP3.LUT R4, R4, R17, RZ, 0x3c, !PT ;  /* 0x0000001104040212 */ /* 0x004fc600078e3cff */
[----:B------:R-:W2:Y:S01]  /*0a30*/  @P2 LDG.E R17, desc[UR6][R10.64+0xcc] ;  /* 0x0000cc060a112981 */ /* 0x000ea2000c1e1900 */
[----:B------:R-:W-:Y:S02]  /*0a40*/  LOP3.LUT P0, RZ, R20, 0x8000, RZ, 0xc0, !PT ;  /* 0x0000800014ff7812 */ /* 0x000fe4000780c0ff */
[----:B---3--:R-:W-:Y:S01]  /*0a50*/  @P1 LOP3.LUT R4, R4, R23, RZ, 0x3c, !PT ;  /* 0x0000001704041212 */ /* 0x008fe200078e3cff */
[----:B------:R-:W3:Y:S01]  /*0a60*/  @P2 LDG.E R20, desc[UR6][R10.64+0xd0] ;  /* 0x0000d0060a142981 */ /* 0x000ee2000c1e1900 */
[----:B----4-:R-:W-:-:S03]  /*0a70*/  @P1 LOP3.LUT R2, R2, R21, RZ, 0x3c, !PT ;  /* 0x0000001502021212 */ /* 0x010fc600078e3cff */
[----:B------:R-:W4:Y:S04]  /*0a80*/  @P2 LDG.E R21, desc[UR6][R10.64+0xd4] ;  /* 0x0000d4060a152981 */ /* 0x000f28000c1e1900 */
[----:B------:R-:W4:Y:S01]  /*0a90*/  @P3 LDG.E R23, desc[UR6][R10.64+0xe0] ;  /* 0x0000e0060a173981 */ /* 0x000f22000c1e1900 */
[----:B------:R-:W-:-:S03]  /*0aa0*/  @P5 LOP3.LUT R0, R0, R25, RZ, 0x3c, !PT ;  /* 0x0000001900005212 */ /* 0x000fc600078e3cff */
[----:B------:R-:W4:Y:S01]  /*0ab0*/  @P3 LDG.E R25, desc[UR6][R10.64+0xe8] ;  /* 0x0000e8060a193981 */ /* 0x000f22000c1e1900 */
[----:B------:R-:W-:-:S03]  /*0ac0*/  @P1 LOP3.LUT R3, R3, R18, RZ, 0x3c, !PT ;  /* 0x0000001203031212 */ /* 0x000fc600078e3cff */
[----:B------:R-:W4:Y:S01]  /*0ad0*/  @P3 LDG.E R18, desc[UR6][R10.64+0xec] ;  /* 0x0000ec060a123981 */ /* 0x000f22000c1e1900 */
[----:B------:R-:W-:-:S03]  /*0ae0*/  @P2 LOP3.LUT R5, R5, R22, RZ, 0x3c, !PT ;  /* 0x0000001605052212 */ /* 0x000fc600078e3cff */
        /* <DEDUP_REMOVED lines=9> */
[----:B------:R-:W2:Y:S01]  /*0b80*/  @P4 LDG.E R23, desc[UR6][R10.64+0xfc] ;  /* 0x0000fc060a174981 */ /* 0x000ea2000c1e1900 */
[----:B------:R-:W-:Y:S02]  /*0b90*/  @P3 LOP3.LUT R3, R3, R24, RZ, 0x3c, !PT ;  /* 0x0000001803033212 */ /* 0x000fe400078e3cff */
[----:B------:R-:W-:Y:S01]  /*0ba0*/  @P3 LOP3.LUT R4, R4, R25, RZ, 0x3c, !PT ;  /* 0x0000001904043212 */ /* 0x000fe200078e3cff */
[----:B------:R-:W2:Y:S04]  /*0bb0*/  @P5 LDG.E R24, desc[UR6][R10.64+0x10c] ;  /* 0x00010c060a185981 */ /* 0x000ea8000c1e1900 */
[----:B------:R-:W2:Y:S01]  /*0bc0*/  @P5 LDG.E R25, desc[UR6][R10.64+0x108] ;  /* 0x000108060a195981 */ /* 0x000ea2000c1e1900 */
[----:B------:R-:W-:-:S03]  /*0bd0*/  @P3 LOP3.LUT R5, R5, R18, RZ, 0x3c, !PT ;  /* 0x0000001205053212 */ /* 0x000fc600078e3cff */
[----:B------:R-:W2:Y:S01]  /*0be0*/  @P5 LDG.E R18, desc[UR6][R10.64+0x114] ;  /* 0x000114060a125981 */ /* 0x000ea2000c1e1900 */
[----:B------:R-:W-:-:S03]  /*0bf0*/  @P4 LOP3.LUT R5, R5, R22, RZ, 0x3c, !PT ;  /* 0x0000001605054212 */ /* 0x000fc600078e3cff */
[----:B------:R-:W2:Y:S01]  /*0c00*/  @P6 LDG.E R22, desc[UR6][R10.64+0x128] ;  /* 0x000128060a166981 */ /* 0x000ea2000c1e1900 */
[----:B------:R-:W-:-:S03]  /*0c10*/  @P6 LOP3.LUT R0, R0, R27, RZ, 0x3c, !PT ;  /* 0x0000001b00006212 */ /* 0x000fc600078e3cff */
[----:B------:R-:W2:Y:S01]  /*0c20*/  @P0 LDG.E R27, desc[UR6][R10.64+0x12c] ;  /* 0x00012c060a1b0981 */ /* 0x000ea2000c1e1900 */
[----:B---3--:R-:W-:-:S03]  /*0c30*/  @P4 LOP3.LUT R3, R3, R20, RZ, 0x3c, !PT ;  /* 0x0000001403034212 */ /* 0x008fc600078e3cff */
[----:B------:R-:W3:Y:S01]  /*0c40*/  @P6 LDG.E R20, desc[UR6][R10.64+0x120] ;  /* 0x000120060a146981 */ /* 0x000ee2000c1e1900 */
[----:B----4-:R-:W-:-:S03]  /*0c50*/  @P4 LOP3.LUT R2, R2, R21, RZ, 0x3c, !PT ;  /* 0x0000001502024212 */ /* 0x010fc600078e3cff */
[----:B------:R-:W4:Y:S01]  /*0c60*/  @P6 LDG.E R21, desc[UR6][R10.64+0x11c] ;  /* 0x00011c060a156981 */ /* 0x000f22000c1e1900 */
[----:B--2---:R-:W-:-:S03]  /*0c70*/  @P4 LOP3.LUT R4, R4, R23, RZ, 0x3c, !PT ;  /* 0x0000001704044212 */ /* 0x004fc600078e3cff */
[----:B------:R-:W2:Y:S01]  /*0c80*/  @P6 LDG.E R23, desc[UR6][R10.64+0x124] ;  /* 0x000124060a176981 */ /* 0x000ea2000c1e1900 */
[----:B------:R-:W-:Y:S02]  /*0c90*/  @P5 LOP3.LUT R3, R3, R24, RZ, 0x3c, !PT ;  /* 0x0000001803035212 */ /* 0x000fe400078e3cff */
[----:B------:R-:W-:Y:S01]  /*0ca0*/  @P5 LOP3.LUT R4, R4, R17, RZ, 0x3c, !PT ;  /* 0x0000001104045212 */ /* 0x000fe200078e3cff */
[----:B------:R-:W2:Y:S01]  /*0cb0*/  @P0 LDG.E R24, desc[UR6][R10.64+0x134] ;  /* 0x000134060a180981 */ /* 0x000ea2000c1e1900 */
[----:B------:R-:W-:-:S03]  /*0cc0*/  @P5 LOP3.LUT R2, R2, R25, RZ, 0x3c, !PT ;  /* 0x0000001902025212 */ /* 0x000fc600078e3cff */
[----:B------:R-:W2:Y:S04]  /*0cd0*/  @P0 LDG.E R17, desc[UR6][R10.64+0x130] ;  /* 0x000130060a110981 */ /* 0x000ea8000c1e1900 */
[----:B------:R-:W2:Y:S01]  /*0ce0*/  @P0 LDG.E R25, desc[UR6][R10.64+0x138] ;  /* 0x000138060a190981 */ /* 0x000ea2000c1e1900 */
[----:B------:R-:W-:Y:S01]  /*0cf0*/  UIADD3 UR4, UPT, UPT, UR4, 0x10, URZ ;  /* 0x0000001004047890 */ /* 0x000fe2000fffe0ff */
[----:B------:R-:W-:-:S03]  /*0d00*/  @P5 LOP3.LUT R5, R5, R18, RZ, 0x3c, !PT ;  /* 0x0000001205055212 */ /* 0x000fc600078e3cff */
[----:B------:R-:W-:Y:S01]  /*0d10*/  UISETP.NE.AND UP0, UPT, UR4, 0x20, UPT ;  /* 0x000000200400788c */ /* 0x000fe2000bf05270 */
[----:B------:R-:W-:Y:S02]  /*0d20*/  @P6 LOP3.LUT R5, R5, R22, RZ, 0x3c, !PT ;  /* 0x0000001605056212 */ /* 0x000fe400078e3cff */
[----:B------:R-:W-:Y:S02]  /*0d30*/  @P0 LOP3.LUT R0, R0, R27, RZ, 0x3c, !PT ;  /* 0x0000001b00000212 */ /* 0x000fe400078e3cff */
[----:B------:R-:W-:Y:S02]  /*0d40*/  @P0 LOP3.LUT R5, R5, R26, RZ, 0x3c, !PT ;  /* 0x0000001a05050212 */ /* 0x000fe400078e3cff */
[----:B---3--:R-:W-:Y:S02]  /*0d50*/  @P6 LOP3.LUT R3, R3, R20, RZ, 0x3c, !PT ;  /* 0x0000001403036212 */ /* 0x008fe400078e3cff */
[----:B----4-:R-:W-:Y:S02]  /*0d60*/  @P6 LOP3.LUT R2, R2, R21, RZ, 0x3c, !PT ;  /* 0x0000001502026212 */ /* 0x010fe400078e3cff */
[----:B--2---:R-:W-:-:S02]  /*0d70*/  @P6 LOP3.LUT R4, R4, R23, RZ, 0x3c, !PT ;  /* 0x0000001704046212 */ /* 0x004fc400078e3cff */
[----:B------:R-:W-:Y:S02]  /*0d80*/  @P0 LOP3.LUT R3, R3, R24, RZ, 0x3c, !PT ;  /* 0x0000001803030212 */ /* 0x000fe400078e3cff */
[----:B------:R-:W-:Y:S02]  /*0d90*/  @P0 LOP3.LUT R2, R2, R17, RZ, 0x3c, !PT ;  /* 0x0000001102020212 */ /* 0x000fe400078e3cff */
[----:B------:R-:W-:Y:S01]  /*0da0*/  @P0 LOP3.LUT R4, R4, R25, RZ, 0x3c, !PT ;  /* 0x0000001904040212 */ /* 0x000fe200078e3cff */
[----:B------:R-:W-:Y:S06]  /*0db0*/  BRA.U UP0, `(.L_x_4) ;  /* 0xfffffff5004c7547 */ /* 0x000fec000b83ffff */
[----:B------:R-:W-:-:S05]  /*0dc0*/  VIADD R14, R14, 0x1 ;  /* 0x000000010e0e7836 */ /* 0x000fca0000000000 */
[----:B------:R-:W-:-:S13]  /*0dd0*/  ISETP.NE.AND P0, PT, R14, 0x5, PT ;  /* 0x000000050e00780c */ /* 0x000fda0003f05270 */
[----:B------:R-:W-:Y:S05]  /*0de0*/  @P0 BRA `(.L_x_5) ;  /* 0xfffffff400300947 */ /* 0x000fea000383ffff */
[----:B------:R0:W-:Y:S01]  /*0df0*/  STL [R1+0x4], R0 ;  /* 0x0000040001007387 */ /* 0x0001e20000100800 */
[----:B------:R-:W-:-:S03]  /*0e00*/  ISETP.NE.U32.AND P0, PT, R19, 0x1, PT ;  /* 0x000000011300780c */ /* 0x000fc60003f05070 */
[----:B------:R0:W-:Y:S01]  /*0e10*/  STL.64 [R1+0x8], R2 ;  /* 0x0000080201007387 */ /* 0x0001e20000100a00 */
[----:B------:R-:W-:-:S03]  /*0e20*/  ISETP.NE.AND.EX P0, PT, RZ, RZ, PT, P0 ;  /* 0x000000ffff00720c */ /* 0x000fc60003f05300 */
[----:B------:R0:W-:Y:S10]  /*0e30*/  STL.64 [R1+0x10], R4 ;  /* 0x0000100401007387 */ /* 0x0001f40000100a00 */
[----:B------:R-:W-:Y:S05]  /*0e40*/  @!P0 BRA `(.L_x_3) ;  /* 0x0000001800048947 */ /* 0x000fea0003800000 */
[----:B------:R-:W-:Y:S01]  /*0e50*/  UMOV UR4, URZ ;  /* 0x000000ff00047c82 */ /* 0x000fe20008000000 */
[----:B------:R-:W-:Y:S01]  /*0e60*/  UMOV UR5, URZ ;  /* 0x000000ff00057c82 */ /* 0x000fe20008000000 */
[----:B0-----:R-:W-:Y:S02]  /*0e70*/  IMAD.MOV.U32 R0, RZ, RZ, RZ ;  /* 0x000000ffff007224 */ /* 0x001fe400078e00ff */
[----:B------:R-:W-:Y:S02]  /*0e80*/  IMAD.MOV.U32 R14, RZ, RZ, RZ ;  /* 0x000000ffff0e7224 */ /* 0x000fe400078e00ff */
[----:B------:R-:W-:Y:S02]  /*0e90*/  IMAD.U32 R5, RZ, RZ, UR4 ;  /* 0x00000004ff057e24 */ /* 0x000fe4000f8e00ff */
[----:B------:R-:W-:Y:S02]  /*0ea0*/  IMAD.U32 R4, RZ, RZ, UR5 ;  /* 0x00000005ff047e24 */ /* 0x000fe4000f8e00ff */
[----:B------:R-:W-:-:S02]  /*0eb0*/  IMAD.U32 R3, RZ, RZ, UR4 ;  /* 0x00000004ff037e24 */ /* 0x000fc4000f8e00ff */
[----:B------:R-:W-:-:S07]  /*0ec0*/  IMAD.U32 R2, RZ, RZ, UR5 ;  /* 0x00000005ff027e24 */ /* 0x000fce000f8e00ff */
.L_x_7:
[----:B------:R-:W-:-:S06]  /*0ed0*/  IMAD R15, R14, 0x4, R1 ;  /* 0x000000040e0f7824 */ /* 0x000fcc00078e0201 */
[----:B------:R-:W5:Y:S01]  /*0ee0*/  LDL R15, [R15+0x4] ;  /* 0x000004000f0f7983 */ /* 0x000f620000100800 */
[----:B------:R-:W-:Y:S01]  /*0ef0*/  IMAD.SHL.U32 R16, R14, 0x20, RZ ;  /* 0x000000200e107824 */ /* 0x000fe200078e00ff */
[----:B------:R-:W-:-:S06]  /*0f00*/  UMOV UR4, URZ ;  /* 0x000000ff00047c82 */ /* 0x000fcc0008000000 */
.L_x_6:
        /* <DEDUP_REMOVED lines=181> */
[----:B------:R-:W-:Y:S05]  /*1a60*/  @P0 BRA `(.L_x_3) ;  /* 0x0000000800fc0947 */ /* 0x000fea0003800000 */
[----:B------:R-:W-:Y:S01]  /*1a70*/  UMOV UR4, URZ ;  /* 0x000000ff00047c82 */ /* 0x000fe20008000000 */
[----:B------:R-:W-:Y:S01]  /*1a80*/  UMOV UR5, URZ ;  /* 0x000000ff00057c82 */ /* 0x000fe20008000000 */
[----:B-1----:R-:W-:Y:S02]  /*1a90*/  IMAD.MOV.U32 R0, RZ, RZ, RZ ;  /* 0x000000ffff007224 */ /* 0x002fe400078e00ff */
[----:B------:R-:W-:Y:S02]  /*1aa0*/  IMAD.MOV.U32 R14, RZ, RZ, RZ ;  /* 0x000000ffff0e7224 */ /* 0x000fe400078e00ff */
[----:B------:R-:W-:Y:S02]  /*1ab0*/  IMAD.U32 R5, RZ, RZ, UR4 ;  /* 0x00000004ff057e24 */ /* 0x000fe4000f8e00ff */
[----:B------:R-:W-:Y:S02]  /*1ac0*/  IMAD.U32 R4, RZ, RZ, UR5 ;  /* 0x00000005ff047e24 */ /* 0x000fe4000f8e00ff */
[----:B------:R-:W-:-:S02]  /*1ad0*/  IMAD.U32 R3, RZ, RZ, UR4 ;  /* 0x00000004ff037e24 */ /* 0x000fc4000f8e00ff */
[----:B------:R-:W-:-:S07]  /*1ae0*/  IMAD.U32 R2, RZ, RZ, UR5 ;  /* 0x00000005ff027e24 */ /* 0x000fce000f8e00ff */
.L_x_9:
[----:B------:R-:W-:-:S06]  /*1af0*/  IMAD R15, R14, 0x4, R1 ;  /* 0x000000040e0f7824 */ /* 0x000fcc00078e0201 */
[----:B------:R-:W5:Y:S01]  /*1b00*/  LDL R15, [R15+0x4] ;  /* 0x000004000f0f7983 */ /* 0x000f620000100800 */
[----:B------:R-:W-:Y:S01]  /*1b10*/  IMAD.SHL.U32 R16, R14, 0x20, RZ ;  /* 0x000000200e107824 */ /* 0x000fe200078e00ff */
[----:B------:R-:W-:-:S06]  /*1b20*/  UMOV UR4, URZ ;  /* 0x000000ff00047c82 */ /* 0x000fcc0008000000 */
.L_x_8:
        /* <DEDUP_REMOVED lines=8> */
[----:B------:R-:W3:Y:S04]  /*1bb0*/  @P1 LDG.E R19, desc[UR6][R10.64+0x14] ;  /* 0x000014060a131981 */ /* 0x000ee8000c1e1900 */
[----:B------:R-:W4:Y:S04]  /*1bc0*/  @!P0 LDG.E R18, desc[UR6][R10.64+0x10] ;  /* 0x000010060a128981 */ /* 0x000f28000c1e1900 */
        /* <DEDUP_REMOVED lines=8> */
[----:B---3--:R-:W-:-:S03]  /*1c50*/  @P1 LOP3.LUT R0, R0, R19, RZ, 0x3c, !PT ;  /* 0x0000001300001212 */ /* 0x008fc600078e3cff */
[----:B------:R-:W3:Y:S01]  /*1c60*/  @!P0 LDG.E R19, desc[UR6][R10.64+0xc] ;  /* 0x00000c060a138981 */ /* 0x000ee2000c1e1900 */
[----:B----4-:R-:W-:-:S03]  /*1c70*/  @!P0 LOP3.LUT R5, R5, R18, RZ, 0x3c, !PT ;  /* 0x0000001205058212 */ /* 0x010fc600078e3cff */
[----:B------:R-:W4:Y:S01]  /*1c80*/  @!P0 LDG.E R18, desc[UR6][R10.64+0x8] ;  /* 0x000008060a128981 */ /* 0x000f22000c1e1900 */
        /* <DEDUP_REMOVED lines=38> */
[----:B------:R-:W-:Y:S02]  /*1ef0*/  LOP3.LUT P0, RZ, R20, 0x80, RZ, 0xc0, !PT ;  /* 0x0000008014ff7812 */ /* 0x000fe4000780c0ff */
[----:B------:R-:W-:-:S04]  /*1f00*/  @P5 LOP3.LUT R0, R0, R27, RZ, 0x3c, !PT ;  /* 0x0000001b00005212 */ /* 0x000fc800078e3cff */
[----:B------:R-:W-:-:S07]  /*1f10*/  @P6 LOP3.LUT R0, R0, R25, RZ, 0x3c, !PT ;  /* 0x0000001900006212 */ /* 0x000fce00078e3cff */
        /* <DEDUP_REMOVED lines=17> */
[----:B--2---:R-:W-:Y:S02]  /*2030*/  @P6 LOP3.LUT R2, R2, R17, RZ, 0x3c, !PT ;  /* 0x0000001102026212 */ /* 0x004fe400078e3cff */
[----:B---3--:R-:W-:Y:S02]  /*2040*/  @P6 LOP3.LUT R4, R4, R19, RZ, 0x3c, !PT ;  /* 0x0000001304046212 */ /* 0x008fe400078e3cff */
[----:B----4-:R-:W-:Y:S02]  /*2050*/  @P6 LOP3.LUT R3, R3, R18, RZ, 0x3c, !PT ;  /* 0x0000001203036212 */ /* 0x010fe400078e3cff */
[----:B------:R-:W-:Y:S02]  /*2060*/  @P0 LOP3.LUT R2, R2, R21, RZ, 0x3c, !PT ;  /* 0x0000001502020212 */ /* 0x000fe400078e3cff */
[----:B------:R-:W-:-:S02]  /*2070*/  @P6 LOP3.LUT R5, R5, R22, RZ, 0x3c, !PT ;  /* 0x0000001605056212 */ /* 0x000fc400078e3cff */
[----:B------:R-:W-:Y:S02]  /*2080*/  @P0 LOP3.LUT R4, R4, R23, RZ, 0x3c, !PT ;  /* 0x0000001704040212 */ /* 0x000fe400078e3cff */
        /* <DEDUP_REMOVED lines=29> */
[----:B---3--:R-:W-:Y:S02]  /*2260*/  @P0 LOP3.LUT R2, R2, R19, RZ, 0x3c, !PT ;  /* 0x0000001302020212 */ /* 0x008fe400078e3cff */
[----:B------:R-:W-:Y:S01]  /*2270*/  LOP3.LUT P0, RZ, R20, 0x8000, RZ, 0xc0, !PT ;  /* 0x0000800014ff7812 */ /* 0x000fe2000780c0ff */
[----:B------:R-:W3:Y:S01]  /*2280*/  @P1 LDG.E R19, desc[UR6][R10.64+0xc0] ;  /* 0x0000c0060a131981 */ /* 0x000ee2000c1e1900 */
[----:B--2---:R-:W-:-:S03]  /*2290*/  @P1 LOP3.LUT R2, R2, R17, RZ, 0x3c, !PT ;  /* 0x0000001102021212 */ /* 0x004fc600078e3cff */
[----:B------:R-:W2:Y:S04]  /*22a0*/  @P1 LDG.E R20, desc[UR6][R10.64+0xc4] ;  /* 0x0000c4060a141981 */ /* 0x000ea8000c1e1900 */
[----:B------:R-:W2:Y:S01]  /*22b0*/  @P3 LDG.E R17, desc[UR6][R10.64+0xe0] ;  /* 0x0000e0060a113981 */ /* 0x000ea2000c1e1900 */
[----:B------:R-:W-:Y:S02]  /*22c0*/  @P4 LOP3.LUT R0, R0, R27, RZ, 0x3c, !PT ;  /* 0x0000001b00004212 */ /* 0x000fe400078e3cff */
[----:B----4-:R-:W-:Y:S01]  /*22d0*/  @P2 LOP3.LUT R2, R2, R21, RZ, 0x3c, !PT ;  /* 0x0000001502022212 */ /* 0x010fe200078e3cff */
[----:B------:R-:W4:Y:S01]  /*22e0*/  @P0 LDG.E R26, desc[UR6][R10.64+0x13c] ;  /* 0x00013c060a1a0981 */ /* 0x000f22000c1e1900 */
[----:B------:R-:W-:-:S03]  /*22f0*/  @P5 LOP3.LUT R0, R0, R29, RZ, 0x3c, !PT ;  /* 0x0000001d00005212 */ /* 0x000fc600078e3cff */
[----:B------:R-:W4:Y:S01]  /*2300*/  @P4 LDG.E R21, desc[UR6][R10.64+0xf4] ;  /* 0x0000f4060a154981 */ /* 0x000f22000c1e1900 */
[----:B------:R-:W-:-:S03]  /*2310*/  @P2 LOP3.LUT R3, R3, R22, RZ, 0x3c, !PT ;  /* 0x0000001603032212 */ /* 0x000fc600078e3cff */
[----:B------:R-:W4:Y:S01]  /*2320*/  @P4 LDG.E R22, desc[UR6][R10.64+0xf8] ;  /* 0x0000f8060a164981 */ /* 0x000f22000c1e1900 */
[----:B------:R-:W-:Y:S02]  /*2330*/  @P6 LOP3.LUT R0, R0, R25, RZ, 0x3c, !PT ;  /* 0x0000001900006212 */ /* 0x000fe400078e3cff */
[----:B------:R-:W-:Y:S01]  /*2340*/  @P3 LOP3.LUT R3, R3, R18, RZ, 0x3c, !PT ;  /* 0x0000001203033212 */ /* 0x000fe200078e3cff */
[----:B------:R-:W4:Y:S04]  /*2350*/  @P0 LDG.E R25, desc[UR6][R10.64+0x12c] ;  /* 0x00012c060a190981 */ /* 0x000f28000c1e1900 */
[----:B------:R-:W4:Y:S01]  /*2360*/  @P5 LDG.E R18, desc[UR6][R10.64+0x10c] ;  /* 0x00010c060a125981 */ /* 0x000f22000c1e1900 */
[----:B---3--:R-:W-:-:S03]  /*2370*/  @P1 LOP3.LUT R4, R4, R19, RZ, 0x3c, !PT ;  /* 0x0000001304041212 */ /* 0x008fc600078e3cff */
[----:B------:R-:W3:Y:S01]  /*2380*/  @P3 LDG.E R19, desc[UR6][R10.64+0xe8] ;  /* 0x0000e8060a133981 */ /* 0x000ee2000c1e1900 */
        /* <DEDUP_REMOVED lines=8> */
[----:B----4-:R-:W-:Y:S02]  /*2410*/  @P4 LOP3.LUT R2, R2, R21, RZ, 0x3c, !PT ;  /* 0x0000001502024212 */ /* 0x010fe400078e3cff */
[----:B------:R-:W-:Y:S01]  /*2420*/  @P4 LOP3.LUT R3, R3, R22, RZ, 0x3c, !PT ;  /* 0x0000001603034212 */ /* 0x000fe200078e3cff */
[----:B------:R-:W4:Y:S01]  /*2430*/  @P6 LDG.E R21, desc[UR6][R10.64+0x11c] ;  /* 0x00011c060a156981 */ /* 0x000f22000c1e1900 */
[----:B------:R-:W-:-:S03]  /*2440*/  @P0 LOP3.LUT R0, R0, R25, RZ, 0x3c, !PT ;  /* 0x0000001900000212 */ /* 0x000fc600078e3cff */
[----:B------:R-:W4:Y:S01]  /*2450*/  @P6 LDG.E R22, desc[UR6][R10.64+0x120] ;  /* 0x000120060a166981 */ /* 0x000f22000c1e1900 */
[----:B------:R-:W-:-:S03]  /*2460*/  @P5 LOP3.LUT R3, R3, R18, RZ, 0x3c, !PT ;  /* 0x0000001203035212 */ /* 0x000fc600078e3cff */
[----:B------:R-:W4:Y:S04]  /*2470*/  @P0 LDG.E R18, desc[UR6][R10.64+0x134] ;  /* 0x000134060a120981 */ /* 0x000f28000c1e1900 */
[----:B------:R-:W4:Y:S01]  /*2480*/  @P0 LDG.E R25, desc[UR6][R10.64+0x138] ;  /* 0x000138060a190981 */ /* 0x000f22000c1e1900 */
[----:B---3--:R-:W-:-:S03]  /*2490*/  @P3 LOP3.LUT R4, R4, R19, RZ, 0x3c, !PT ;  /* 0x0000001304043212 */ /* 0x008fc600078e3cff */
[----:B------:R-:W3:Y:S01]  /*24a0*/  @P5 LDG.E R19, desc[UR6][R10.64+0x110] ;  /* 0x000110060a135981 */ /* 0x000ee2000c1e1900 */
[----:B--2---:R-:W-:-:S03]  /*24b0*/  @P3 LOP3.LUT R5, R5, R20, RZ, 0x3c, !PT ;  /* 0x0000001405053212 */ /* 0x004fc600078e3cff */
[----:B------:R-:W2:Y:S01]  /*24c0*/  @P5 LDG.E R20, desc[UR6][R10.64+0x114] ;  /* 0x000114060a145981 */ /* 0x000ea2000c1e1900 */
[----:B------:R-:W-:-:S03]  /*24d0*/  @P4 LOP3.LUT R5, R5, R24, RZ, 0x3c, !PT ;  /* 0x0000001805054212 */ /* 0x000fc600078e3cff */
[----:B------:R-:W2:Y:S01]  /*24e0*/  @P6 LDG.E R24, desc[UR6][R10.64+0x128] ;  /* 0x000128060a186981 */ /* 0x000ea2000c1e1900 */
[----:B------:R-:W-:-:S03]  /*24f0*/  @P5 LOP3.LUT R2, R2, R17, RZ, 0x3c, !PT ;  /* 0x0000001102025212 */ /* 0x000fc600078e3cff */
[----:B------:R-:W2:Y:S01]  /*2500*/  @P6 LDG.E R17, desc[UR6][R10.64+0x124] ;  /* 0x000124060a116981 */ /* 0x000ea2000c1e1900 */
[----:B------:R-:W-:-:S03]  /*2510*/  @P4 LOP3.LUT R4, R4, R23, RZ, 0x3c, !PT ;  /* 0x0000001704044212 */ /* 0x000fc600078e3cff */
[----:B------:R-:W2:Y:S01]  /*2520*/  @P0 LDG.E R23, desc[UR6][R10.64+0x130] ;  /* 0x000130060a170981 */ /* 0x000ea2000c1e1900 */
[----:B------:R-:W-:-:S04]  /*2530*/  UIADD3 UR4, UPT, UPT, UR4, 0x10, URZ ;  /* 0x0000001004047890 */ /* 0x000fc8000fffe0ff */
[----:B------:R-:W-:Y:S01]  /*2540*/  UISETP.NE.AND UP0, UPT, UR4, 0x20, UPT ;  /* 0x000000200400788c */ /* 0x000fe2000bf05270 */
[----:B----4-:R-:W-:Y:S02]  /*2550*/  @P6 LOP3.LUT R2, R2, R21, RZ, 0x3c, !PT ;  /* 0x0000001502026212 */ /* 0x010fe400078e3cff */
[----:B------:R-:W-:-:S04]  /*2560*/  @P6 LOP3.LUT R3, R3, R22, RZ, 0x3c, !PT ;  /* 0x0000001603036212 */ /* 0x000fc800078e3cff */
[----:B------:R-:W-:Y:S02]  /*2570*/  @P0 LOP3.LUT R3, R3, R18, RZ, 0x3c, !PT ;  /* 0x0000001203030212 */ /* 0x000fe400078e3cff */
[----:B---3--:R-:W-:Y:S02]  /*2580*/  @P5 LOP3.LUT R4, R4, R19, RZ, 0x3c, !PT ;  /* 0x0000001304045212 */ /* 0x008fe400078e3cff */
[----:B--2---:R-:W-:-:S04]  /*2590*/  @P5 LOP3.LUT R5, R5, R20, RZ, 0x3c, !PT ;  /* 0x0000001405055212 */ /* 0x004fc800078e3cff */
[----:B------:R-:W-:Y:S02]  /*25a0*/  @P6 LOP3.LUT R5, R5, R24, RZ, 0x3c, !PT ;  /* 0x0000001805056212 */ /* 0x000fe400078e3cff */
[----:B------:R-:W-:Y:S02]  /*25b0*/  @P6 LOP3.LUT R4, R4, R17, RZ, 0x3c, !PT ;  /* 0x0000001104046212 */ /* 0x000fe400078e3cff */
[----:B------:R-:W-:Y:S02]  /*25c0*/  @P0 LOP3.LUT R5, R5, R26, RZ, 0x3c, !PT ;  /* 0x0000001a05050212 */ /* 0x000fe400078e3cff */
[----:B------:R-:W-:Y:S02]  /*25d0*/  @P0 LOP3.LUT R2, R2, R23, RZ, 0x3c, !PT ;  /* 0x0000001702020212 */ /* 0x000fe400078e3cff */
[----:B------:R-:W-:Y:S01]  /*25e0*/  @P0 LOP3.LUT R4, R4, R25, RZ, 0x3c, !PT ;  /* 0x0000001904040212 */ /* 0x000fe200078e3cff */
[----:B------:R-:W-:Y:S06]  /*25f0*/  BRA.U UP0, `(.L_x_8) ;  /* 0xfffffff5004c7547 */ /* 0x000fec000b83ffff */
[----:B------:R-:W-:-:S05]  /*2600*/  VIADD R14, R14, 0x1 ;  /* 0x000000010e0e7836 */ /* 0x000fca0000000000 */
[----:B------:R-:W-:-:S13]  /*2610*/  ISETP.NE.AND P0, PT, R14, 0x5, PT ;  /* 0x000000050e00780c */ /* 0x000fda0003f05270 */
[----:B------:R-:W-:Y:S05]  /*2620*/  @P0 BRA `(.L_x_9) ;  /* 0xfffffff400300947 */ /* 0x000fea000383ffff */
[----:B------:R2:W-:Y:S04]  /*2630*/  STL [R1+0x4], R0 ;  /* 0x0000040001007387 */ /* 0x0005e80000100800 */
[----:B------:R2:W-:Y:S04]  /*2640*/  STL.64 [R1+0x8], R2 ;  /* 0x0000080201007387 */ /* 0x0005e80000100a00 */
[----:B------:R2:W-:Y:S02]  /*2650*/  STL.64 [R1+0x10], R4 ;  /* 0x0000100401007387 */ /* 0x0005e40000100a00 */
.L_x_3:
[----:B------:R-:W-:Y:S05]  /*2660*/  BSYNC.RECONVERGENT B1 ;  /* 0x0000000000017941 */ /* 0x000fea0003800200 */
.L_x_2:
[----:B------:R-:W-:Y:S01]  /*2670*/  ISETP.GT.U32.AND P0, PT, R7, 0x3, PT ;  /* 0x000000030700780c */ /* 0x000fe20003f04070 */
[----:B------:R-:W-:Y:S01]  /*2680*/  VIADD R13, R13, 0x1 ;  /* 0x000000010d0d7836 */ /* 0x000fe20000000000 */
[--C-:B------:R-:W-:Y:S02]  /*2690*/  SHF.R.U64 R7, R7, 0x2, R12.reuse ;  /* 0x0000000207077819 */ /* 0x100fe4000000120c */
[----:B------:R-:W-:Y:S02]  /*26a0*/  ISETP.GT.U32.AND.EX P0, PT, R12, RZ, PT, P0 ;  /* 0x000000ff0c00720c */ /* 0x000fe40003f04100 */
[----:B------:R-:W-:-:S11]  /*26b0*/  SHF.R.U32.HI R12, RZ, 0x2, R12 ;  /* 0x00000002ff0c7819 */ /* 0x000fd6000001160c */
[----:B------:R-:W-:Y:S05]  /*26c0*/  @P0 BRA `(.L_x_10) ;  /* 0xffffffd800cc0947 */ /* 0x000fea000383ffff */
.L_x_1:
[----:B------:R-:W-:Y:S05]  /*26d0*/  BSYNC.RECONVERGENT B0 ;  /* 0x0000000000007941 */ /* 0x000fea0003800200 */
.L_x_0:
[----:B------:R-:W3:Y:S01]  /*26e0*/  LDC.64 R8, c[0x0][0x380] ;  /* 0x0000e000ff087b82 */ /* 0x000ee20000000a00 */
[----:B------:R-:W-:Y:S01]  /*26f0*/  IMAD.MOV.U32 R7, RZ, RZ, 0x16d ;  /* 0x0000016dff077424 */ /* 0x000fe200078e00ff */
[----:B------:R-:W-:-:S03]  /*2700*/  ISETP.NE.AND P0, PT, R6, -0x80000000, PT ;  /* 0x800000000600780c */ /* 0x000fc60003f05270 */
[----:B------:R-:W-:-:S03]  /*2710*/  IMAD R16, R6, R7, -0x16d ;  /* 0xfffffe9306107424 */ /* 0x000fc600078e0207 */
[----:B------:R-:W4:Y:S01]  /*2720*/  LDC R11, c[0x0][0x388] ;  /* 0x0000e200ff0b7b82 */ /* 0x000f220000000800 */
[----:B---3--:R-:W-:-:S05]  /*2730*/  IMAD.WIDE R6, R16, 0x4, R8 ;  /* 0x0000000410067825 */ /* 0x008fca00078e0208 */
[----:B----4-:R3:W-:Y:S01]  /*2740*/  STG.E desc[UR6][R6.64], R11 ;  /* 0x0000000b06007986 */ /* 0x0107e2000c101906 */
[----:B------:R-:W-:Y:S05]  /*2750*/  @!P0 EXIT ;  /* 0x000000000000894d */ /* 0x000fea0003800000 */
[C---:B------:R-:W-:Y:S01]  /*2760*/  VIADD R15, R16.reuse, 0x16d ;  /* 0x0000016d100f7836 */ /* 0x040fe20000000000 */
[----:B------:R-:W-:Y:S01]  /*2770*/  BSSY.RECONVERGENT B0, `(.L_x_11) ;  /* 0x0000058000007945 */ /* 0x000fe20003800200 */
[----:B------:R-:W-:Y:S02]  /*2780*/  VIADD R19, R16, 0x1 ;  /* 0x0000000110137836 */ /* 0x000fe40000000000 */
[----:B------:R-:W-:Y:S02]  /*2790*/  IMAD.MOV.U32 R14, RZ, RZ, RZ ;  /* 0x000000ffff0e7224 */ /* 0x000fe400078e00ff */
[----:B------:R-:W-:Y:S01]  /*27a0*/  IMAD.MOV.U32 R13, RZ, RZ, 0x3198c20f ;  /* 0x3198c20fff0d7424 */ /* 0x000fe200078e00ff */
[----:B------:R-:W-:Y:S01]  /*27b0*/  VIMNMX R20, PT, PT, R15, R19, !PT ;  /* 0x000000130f147248 */ /* 0x000fe20007fe0100 */
[----:B------:R-:W-:Y:S02]  /*27c0*/  IMAD.MOV.U32 R12, RZ, RZ, R5 ;  /* 0x000000ffff0c7224 */ /* 0x000fe400078e0005 */
[----:B---3--:R-:W-:-:S02]  /*27d0*/  IMAD.MOV.U32 R11, RZ, RZ, R4 ;  /* 0x000000ffff0b7224 */ /* 0x008fc400078e0004 */
[----:B------:R-:W-:Y:S02]  /*27e0*/  IMAD.IADD R8, R15, 0x1, R20 ;  /* 0x000000010f087824 */ /* 0x000fe400078e0214 */
[----:B------:R-:W-:-:S03]  /*27f0*/  IMAD.MOV.U32 R10, RZ, RZ, R3 ;  /* 0x000000ffff0a7224 */ /* 0x000fc600078e0003 */
[----:B------:R-:W-:-:S04]  /*2800*/  LOP3.LUT R8, R8, 0x1, RZ, 0xc0, !PT ;  /* 0x0000000108087812 */ /* 0x000fc800078ec0ff */
[----:B------:R-:W-:Y:S01]  /*2810*/  ISETP.NE.U32.AND P0, PT, R8, 0x1, PT ;  /* 0x000000010800780c */ /* 0x000fe20003f05070 */
[----:B------:R-:W-:-:S12]  /*2820*/  IMAD.MOV.U32 R8, RZ, RZ, RZ ;  /* 0x000000ffff087224 */ /* 0x000fd800078e00ff */
[----:B------:R-:W-:Y:S05]  /*2830*/  @!P0 BRA `(.L_x_12) ;  /* 0x00000004002c8947 */ /* 0x000fea0003800000 */
[----:B------:R3:W5:Y:S01]  /*2840*/  LDG.E R10, desc[UR6][R6.64+-0x4] ;  /* 0xfffffc06060a7981 */ /* 0x000762000c1e1900 */
[----:B------:R-:W-:Y:S01]  /*2850*/  SHF.R.U32.HI R9, RZ, 0x2, R0 ;  /* 0x00000002ff097819 */ /* 0x000fe20000011600 */
[----:B------:R-:W-:Y:S01]  /*2860*/  IMAD.MOV.U32 R13, RZ, RZ, 0x3e055027 ;  /* 0x3e055027ff0d7424 */ /* 0x000fe200078e00ff */
[----:B------:R-:W-:Y:S01]  /*2870*/  BSSY.RECONVERGENT B1, `(.L_x_13) ;  /* 0x000003a000017945 */ /* 0x000fe20003800200 */
[----:B------:R-:W-:Y:S01]  /*2880*/  IMAD.MOV.U32 R17, RZ, RZ, 0x7f800000 ;  /* 0x7f800000ff117424 */ /* 0x000fe200078e00ff */
[----:B------:R-:W-:Y:S01]  /*2890*/  LOP3.LUT R9, R9, R0, RZ, 0x3c, !PT ;  /* 0x0000000009097212 */ /* 0x000fe200078e3cff */
[----:B012---:R-:W-:-:S04]  /*28a0*/  IMAD.SHL.U32 R0, R5, 0x10, RZ ;  /* 0x0000001005007824 */ /* 0x007fc800078e00ff */
[----:B------:R-:W-:-:S05]  /*28b0*/  IMAD.SHL.U32 R8, R9, 0x2, RZ ;  /* 0x0000000209087824 */ /* 0x000fca00078e00ff */
[----:B------:R-:W-:Y:S01]  /*28c0*/  LOP3.LUT R0, R9, R8, R0, 0x96, !PT ;  /* 0x0000000809007212 */ /* 0x000fe200078e9600 */
[----:B------:R-:W-:-:S03]  /*28d0*/  IMAD.MOV.U32 R9, RZ, RZ, 0x2f800000 ;  /* 0x2f800000ff097424 */ /* 0x000fc600078e00ff */
[----:B------:R-:W-:-:S05]  /*28e0*/  LOP3.LUT R11, R0, R5, RZ, 0x3c, !PT ;  /* 0x00000005000b7212 */ /* 0x000fca00078e3cff */
[----:B------:R-:W-:-:S05]  /*28f0*/  VIADD R0, R11, 0x319e49d4 ;  /* 0x319e49d40b007836 */ /* 0x000fca0000000000 */
[----:B------:R-:W-:-:S05]  /*2900*/  I2FP.F32.U32 R0, R0 ;  /* 0x0000000000007245 */ /* 0x000fca0000201000 */
[----:B------:R-:W-:-:S05]  /*2910*/  FFMA R0, R0, R9, 1.1641532182693481445e-10 ;  /* 0x2f00000000007423 */ /* 0x000fca0000000009 */
[----:B------:R-:W-:-:S13]  /*2920*/  FSETP.GEU.AND P0, PT, R0, 1.175494350822287508e-38, PT ;  /* 0x008000000000780b */ /* 0x000fda0003f0e000 */
[----:B------:R-:W-:-:S04]  /*2930*/  @!P0 FMUL R0, R0, 8388608 ;  /* 0x4b00000000008820 */ /* 0x000fc80000400000 */
[----:B------:R-:W-:-:S05]  /*2940*/  VIADD R8, R0, 0xc0d55555 ;  /* 0xc0d5555500087836 */ /* 0x000fca0000000000 */
[----:B------:R-:W-:-:S05]  /*2950*/  LOP3.LUT R9, R8, 0xff800000, RZ, 0xc0, !PT ;  /* 0xff80000008097812 */ /* 0x000fca00078ec0ff */
[----:B------:R-:W-:Y:S01]  /*2960*/  IMAD.IADD R8, R0, 0x1, -R9 ;  /* 0x0000000100087824 */ /* 0x000fe200078e0a09 */
[----:B------:R-:W-:-:S03]  /*2970*/  I2FP.F32.S32 R9, R9 ;  /* 0x0000000900097245 */ /* 0x000fc60000201400 */
[----:B------:R-:W-:Y:S01]  /*2980*/  FADD R12, R8, -1 ;  /* 0xbf800000080c7421 */ /* 0x000fe20000000000 */
[----:B------:R-:W-:Y:S02]  /*2990*/  FSEL R8, RZ, -23, P0 ;  /* 0xc1b80000ff087808 */ /* 0x000fe40000000000 */
[----:B------:R-:W-:Y:S01]  /*29a0*/  ISETP.GT.U32.AND P0, PT, R0, 0x7f7fffff, PT ;  /* 0x7f7fffff0000780c */ /* 0x000fe20003f04070 */
[C---:B------:R-:W-:Y:S02]  /*29b0*/  FFMA R13, R12.reuse, -R13, 0.14084610342979431152 ;  /* 0x3e1039f60c0d7423 */ /* 0x040fe4000000080d */
[----:B------:R-:W-:Y:S01]  /*29c0*/  FFMA R8, R9, 1.1920928955078125e-07, R8 ;  /* 0x3400000009087823 */ /* 0x000fe20000000008 */
[----:B------:R-:W-:Y:S01]  /*29d0*/  SHF.R.U32.HI R9, RZ, 0x2, R2 ;  /* 0x00000002ff097819 */ /* 0x000fe20000011602 */
[----:B------:R-:W-:-:S03]  /*29e0*/  FFMA R13, R12, R13, -0.12148627638816833496 ;  /* 0xbdf8cdcc0c0d7423 */ /* 0x000fc6000000000d */
[----:B------:R-:W-:Y:S01]  /*29f0*/  LOP3.LUT R9, R9, R2, RZ, 0x3c, !PT ;  /* 0x0000000209097212 */ /* 0x000fe200078e3cff */
[----:B------:R-:W-:Y:S01]  /*2a00*/  FFMA R13, R12, R13, 0.13980610668659210205 ;  /* 0x3e0f29550c0d7423 */ /* 0x000fe2000000000d */
[----:B------:R-:W-:-:S03]  /*2a10*/  IMAD.SHL.U32 R2, R11, 0x10, RZ ;  /* 0x000000100b027824 */ /* 0x000fc600078e00ff */
[----:B------:R-:W-:-:S04]  /*2a20*/  FFMA R13, R12, R13, -0.16684235632419586182 ;  /* 0xbe2ad8b90c0d7423 */ /* 0x000fc8000000000d */
[----:B------:R-:W-:-:S04]  /*2a30*/  FFMA R13, R12, R13, 0.20012299716472625732 ;  /* 0x3e4ced0b0c0d7423 */ /* 0x000fc8000000000d */
[----:B------:R-:W-:-:S04]  /*2a40*/  FFMA R13, R12, R13, -0.24999669194221496582 ;  /* 0xbe7fff220c0d7423 */ /* 0x000fc8000000000d */
[----:B------:R-:W-:-:S04]  /*2a50*/  FFMA R13, R12, R13, 0.33333182334899902344 ;  /* 0x3eaaaa780c0d7423 */ /* 0x000fc8000000000d */
[----:B------:R-:W-:-:S04]  /*2a60*/  FFMA R13, R12, R13, -0.5 ;  /* 0xbf0000000c0d7423 */ /* 0x000fc8000000000d */
[----:B------:R-:W-:-:S04]  /*2a70*/  FMUL R13, R12, R13 ;  /* 0x0000000d0c0d7220 */ /* 0x000fc80000400000 */
[----:B------:R-:W-:-:S04]  /*2a80*/  FFMA R13, R12, R13, R12 ;  /* 0x0000000d0c0d7223 */ /* 0x000fc8000000000c */
[----:B------:R-:W-:Y:S01]  /*2a90*/  FFMA R13, R8, 0.69314718246459960938, R13 ;  /* 0x3f317218080d7823 */ /* 0x000fe2000000000d */
[C---:B------:R-:W-:Y:S01]  /*2aa0*/  @P0 FFMA R13, R0.reuse, R17, +INF ;  /* 0x7f800000000d0423 */ /* 0x040fe20000000011 */
[----:B------:R-:W-:Y:S01]  /*2ab0*/  IMAD.SHL.U32 R8, R9, 0x2, RZ ;  /* 0x0000000209087824 */ /* 0x000fe200078e00ff */
[----:B------:R-:W-:Y:S02]  /*2ac0*/  FSETP.NEU.AND P0, PT, R0, RZ, PT ;  /* 0x000000ff0000720b */ /* 0x000fe40003f0d000 */
[----:B------:R-:W-:Y:S02]  /*2ad0*/  FMUL R13, R13, -2 ;  /* 0xc00000000d0d7820 */ /* 0x000fe40000400000 */
[----:B------:R-:W-:-:S03]  /*2ae0*/  LOP3.LUT R2, R9, R8, R2, 0x96, !PT ;  /* 0x0000000809027212 */ /* 0x000fc600078e9602 */
[----:B------:R-:W-:Y:S01]  /*2af0*/  FSEL R9, R13, +INF , P0 ;  /* 0x7f8000000d097808 */ /* 0x000fe20000000000 */
[----:B------:R-:W-:Y:S01]  /*2b00*/  IMAD.MOV.U32 R13, RZ, RZ, 0x30c90fdb ;  /* 0x30c90fdbff0d7424 */ /* 0x000fe200078e00ff */
[----:B------:R-:W-:Y:S02]  /*2b10*/  LOP3.LUT R12, R2, R11, RZ, 0x3c, !PT ;  /* 0x0000000b020c7212 */ /* 0x000fe400078e3cff */
[----:B------:R3:W0:Y:S01]  /*2b20*/  MUFU.RSQ R2, R9 ;  /* 0x0000000900027308 */ /* 0x0006220000001400 */
[----:B------:R-:W-:Y:S02]  /*2b30*/  VIADD R8, R9, 0xf3000000 ;  /* 0xf300000009087836 */ /* 0x000fe40000000000 */
[----:B------:R-:W-:-:S03]  /*2b40*/  VIADD R0, R12, 0x31a3d199 ;  /* 0x31a3d1990c007836 */ /* 0x000fc60000000000 */
[----:B------:R-:W-:Y:S02]  /*2b50*/  ISETP.GT.U32.AND P0, PT, R8, 0x727fffff, PT ;  /* 0x727fffff0800780c */ /* 0x000fe40003f04070 */
[----:B------:R-:W-:-:S05]  /*2b60*/  I2FP.F32.U32 R0, R0 ;  /* 0x0000000000007245 */ /* 0x000fca0000201000 */
[----:B------:R-:W-:-:S06]  /*2b70*/  FFMA R13, R0, R13, 7.314590599882819788e-10 ;  /* 0x30490fdb000d7423 */ /* 0x000fcc000000000d */
[----:B0--3--:R-:W-:Y:S05]  /*2b80*/  @!P0 BRA `(.L_x_14) ;  /* 0x0000000000108947 */ /* 0x009fea0003800000 */
[----:B------:R-:W-:Y:S01]  /*2b90*/  IMAD.MOV.U32 R0, RZ, RZ, R9 ;  /* 0x000000ffff007224 */ /* 0x000fe200078e0009 */
[----:B------:R-:W-:-:S07]  /*2ba0*/  MOV R8, 0x2bc0 ;  /* 0x00002bc000087802 */ /* 0x000fce0000000f00 */
[----:B-----5:R-:W-:Y:S05]  /*2bb0*/  CALL.REL.NOINC `($__internal_0_$__cuda_sm20_sqrt_rn_f32_slowpath) ;  /* 0x0000000c00047944 */ /* 0x020fea0003c00000 */
[----:B------:R-:W-:Y:S05]  /*2bc0*/  BRA `(.L_x_15) ;  /* 0x0000000000107947 */ /* 0x000fea0003800000 */
.L_x_14:
[----:B------:R-:W-:Y:S01]  /*2bd0*/  FMUL.FTZ R18, R9, R2 ;  /* 0x0000000209127220 */ /* 0x000fe20000410000 */
[----:B------:R-:W-:-:S03]  /*2be0*/  FMUL.FTZ R0, R2, 0.5 ;  /* 0x3f00000002007820 */ /* 0x000fc60000410000 */
[----:B------:R-:W-:-:S04]  /*2bf0*/  FFMA R9, -R18, R18, R9 ;  /* 0x0000001212097223 */ /* 0x000fc80000000109 */
[----:B------:R-:W-:-:S07]  /*2c00*/  FFMA R18, R9, R0, R18 ;  /* 0x0000000009127223 */ /* 0x000fce0000000012 */
.L_x_15:
[----:B------:R-:W-:Y:S05]  /*2c10*/  BSYNC.RECONVERGENT B1 ;  /* 0x0000000000017941 */ /* 0x000fea0003800200 */
.L_x_13:
[----:B------:R-:W-:Y:S01]  /*2c20*/  FMUL.RZ R21, R13, 0.15915493667125701904 ;  /* 0x3e22f9830d157820 */ /* 0x000fe2000040c000 */
[----:B------:R-:W-:Y:S02]  /*2c30*/  IMAD.MOV.U32 R2, RZ, RZ, R4 ;  /* 0x000000ffff027224 */ /* 0x000fe400078e0004 */
[----:B------:R-:W-:Y:S01]  /*2c40*/  IMAD.MOV.U32 R0, RZ, RZ, R3 ;  /* 0x000000ffff007224 */ /* 0x000fe200078e0003 */
[----:B------:R-:W0:Y:S01]  /*2c50*/  MUFU.SIN R9, R21 ;  /* 0x0000001500097308 */ /* 0x000e220000000400 */
[----:B------:R-:W-:Y:S02]  /*2c60*/  IMAD.MOV.U32 R14, RZ, RZ, 0x1 ;  /* 0x00000001ff0e7424 */ /* 0x000fe400078e00ff */
[----:B------:R-:W-:Y:S02]  /*2c70*/  IMAD.MOV.U32 R16, RZ, RZ, R19 ;  /* 0x000000ffff107224 */ /* 0x000fe400078e0013 */
[----:B0-----:R-:W-:-:S03]  /*2c80*/  FFMA R13, R9, R18, 1 ;  /* 0x3f800000090d7423 */ /* 0x001fc60000000012 */
[----:B------:R-:W0:Y:S01]  /*2c90*/  MUFU.COS R9, R21 ;  /* 0x0000001500097308 */ /* 0x000e220000000000 */
[----:B-----5:R-:W-:Y:S01]  /*2ca0*/  FMUL R17, R10, R13 ;  /* 0x0000000d0a117220 */ /* 0x020fe20000400000 */
[----:B------:R-:W-:Y:S02]  /*2cb0*/  IMAD.MOV.U32 R10, RZ, RZ, R5 ;  /* 0x000000ffff0a7224 */ /* 0x000fe400078e0005 */
[----:B------:R-:W-:Y:S02]  /*2cc0*/  IMAD.MOV.U32 R13, RZ, RZ, 0x31a3d199 ;  /* 0x31a3d199ff0d7424 */ /* 0x000fe400078e00ff */
[----:B------:R3:W-:Y:S01]  /*2cd0*/  STG.E desc[UR6][R6.64], R17 ;  /* 0x0000001106007986 */ /* 0x0007e2000c101906 */
[----:B0-----:R-:W-:-:S07]  /*2ce0*/  FMUL R8, R9, R18 ;  /* 0x0000001209087220 */ /* 0x001fce0000400000 */
.L_x_12:
[----:B------:R-:W-:Y:S05]  /*2cf0*/  BSYNC.RECONVERGENT B0 ;  /* 0x0000000000007941 */ /* 0x000fea0003800200 */
.L_x_11:
[----:B012---:R-:W0:Y:S01]  /*2d00*/  LDC.64 R4, c[0x0][0x380] ;  /* 0x0000e000ff047b82 */ /* 0x007e220000000a00 */
[----:B------:R-:W-:-:S13]  /*2d10*/  ISETP.NE.AND P0, PT, R20, R19, PT ;  /* 0x000000131400720c */ /* 0x000fda0003f05270 */
[----:B------:R-:W-:Y:S05]  /*2d20*/  @!P0 EXIT ;  /* 0x000000000000894d */ /* 0x000fea0003800000 */
.L_x_26:
[----:B01-3--:R-:W-:-:S05]  /*2d30*/  IMAD.WIDE R6, R16, 0x4, R4 ;  /* 0x0000000410067825 */ /* 0x00bfca00078e0204 */
[----:B------:R0:W5:Y:S01]  /*2d40*/  LDG.E R19, desc[UR6][R6.64+-0x4] ;  /* 0xfffffc0606137981 */ /* 0x000162000c1e1900 */
[----:B------:R-:W-:Y:S01]  /*2d50*/  ISETP.NE.AND P1, PT, R14, 0x1, PT ;  /* 0x000000010e00780c */ /* 0x000fe20003f25270 */
[----:B------:R-:W-:Y:S01]  /*2d60*/  VIADD R16, R16, 0x2 ;  /* 0x0000000210107836 */ /* 0x000fe20000000000 */
[----:B------:R-:W-:Y:S01]  /*2d70*/  BSSY.RECONVERGENT B0, `(.L_x_16) ;  /* 0x0000050000007945 */ /* 0x000fe20003800200 */
[----:B------:R-:W-:Y:S02]  /*2d80*/  IMAD.MOV.U32 R20, RZ, RZ, R12 ;  /* 0x000000ffff147224 */ /* 0x000fe400078e000c */
[----:B------:R-:W-:Y:S01]  /*2d90*/  IMAD.MOV.U32 R22, RZ, RZ, R11 ;  /* 0x000000ffff167224 */ /* 0x000fe200078e000b */
[----:B------:R-:W-:Y:S01]  /*2da0*/  ISETP.GE.AND P0, PT, R16, R15, PT ;  /* 0x0000000f1000720c */ /* 0x000fe20003f06270 */
[----:B------:R-:W-:Y:S02]  /*2db0*/  IMAD.MOV.U32 R3, RZ, RZ, R10 ;  /* 0x000000ffff037224 */ /* 0x000fe400078e000a */
[----:B------:R-:W-:-:S04]  /*2dc0*/  IMAD.MOV.U32 R9, RZ, RZ, R8 ;  /* 0x000000ffff097224 */ /* 0x000fc800078e0008 */
[----:B------:R-:W-:Y:S06]  /*2dd0*/  @!P1 BRA `(.L_x_17) ;  /* 0x0000000400249947 */ /* 0x000fec0003800000 */
[----:B------:R-:W-:Y:S01]  /*2de0*/  SHF.R.U32.HI R3, RZ, 0x2, R0 ;  /* 0x00000002ff037819 */ /* 0x000fe20000011600 */
[----:B------:R-:W-:Y:S01]  /*2df0*/  IMAD.MOV.U32 R17, RZ, RZ, 0x7f800000 ;  /* 0x7f800000ff117424 */ /* 0x000fe200078e00ff */
[----:B------:R-:W-:Y:S02]  /*2e00*/  BSSY.RECONVERGENT B1, `(.L_x_18) ;  /* 0x000003b000017945 */ /* 0x000fe40003800200 */
[----:B------:R-:W-:Y:S01]  /*2e10*/  LOP3.LUT R3, R3, R0, RZ, 0x3c, !PT ;  /* 0x0000000003037212 */ /* 0x000fe200078e3cff */
[----:B------:R-:W-:-:S04]  /*2e20*/  IMAD.SHL.U32 R0, R12, 0x10, RZ ;  /* 0x000000100c007824 */ /* 0x000fc800078e00ff */
[----:B------:R-:W-:-:S05]  /*2e30*/  IMAD.SHL.U32 R8, R3, 0x2, RZ ;  /* 0x0000000203087824 */ /* 0x000fca00078e00ff */
[----:B------:R-:W-:Y:S01]  /*2e40*/  LOP3.LUT R3, R3, R8, R0, 0x96, !PT ;  /* 0x0000000803037212 */ /* 0x000fe200078e9600 */
[----:B------:R-:W-:-:S03]  /*2e50*/  IMAD.MOV.U32 R8, RZ, RZ, 0x3e055027 ;  /* 0x3e055027ff087424 */ /* 0x000fc600078e00ff */
[----:B------:R-:W-:Y:S01]  /*2e60*/  LOP3.LUT R22, R3, R12, RZ, 0x3c, !PT ;  /* 0x0000000c03167212 */ /* 0x000fe200078e3cff */
[----:B------:R-:W-:-:S03]  /*2e70*/  IMAD.MOV.U32 R3, RZ, RZ, 0x2f800000 ;  /* 0x2f800000ff037424 */ /* 0x000fc600078e00ff */
[C---:B------:R-:W-:Y:S01]  /*2e80*/  IADD3 R0, PT, PT, R13.reuse, 0x587c5, R22 ;  /* 0x000587c50d007810 */ /* 0x040fe20007ffe016 */
[----:B------:R-:W-:-:S03]  /*2e90*/  VIADD R13, R13, 0xb0f8a ;  /* 0x000b0f8a0d0d7836 */ /* 0x000fc60000000000 */
        /* <DEDUP_REMOVED lines=8> */
[----:B------:R-:W-:-:S04]  /*2f20*/  FADD R3, R3, -1 ;  /* 0xbf80000003037421 */ /* 0x000fc80000000000 */
[----:B------:R-:W-:-:S04]  /*2f30*/  FFMA R8, R3, -R8, 0.14084610342979431152 ;  /* 0x3e1039f603087423 */ /* 0x000fc80000000808 */
[----:B------:R-:W-:-:S04]  /*2f40*/  FFMA R8, R3, R8, -0.12148627638816833496 ;  /* 0xbdf8cdcc03087423 */ /* 0x000fc80000000008 */
[----:B------:R-:W-:-:S04]  /*2f50*/  FFMA R8, R3, R8, 0.13980610668659210205 ;  /* 0x3e0f295503087423 */ /* 0x000fc80000000008 */
[----:B------:R-:W-:-:S04]  /*2f60*/  FFMA R8, R3, R8, -0.16684235632419586182 ;  /* 0xbe2ad8b903087423 */ /* 0x000fc80000000008 */
[----:B------:R-:W-:-:S04]  /*2f70*/  FFMA R8, R3, R8, 0.20012299716472625732 ;  /* 0x3e4ced0b03087423 */ /* 0x000fc80000000008 */
[----:B------:R-:W-:-:S04]  /*2f80*/  FFMA R8, R3, R8, -0.24999669194221496582 ;  /* 0xbe7fff2203087423 */ /* 0x000fc80000000008 */
[----:B------:R-:W-:-:S04]  /*2f90*/  FFMA R8, R3, R8, 0.33333182334899902344 ;  /* 0x3eaaaa7803087423 */ /* 0x000fc80000000008 */
[C---:B------:R-:W-:Y:S01]  /*2fa0*/  FFMA R18, R3.reuse, R8, -0.5 ;  /* 0xbf00000003127423 */ /* 0x040fe20000000008 */
[----:B------:R-:W-:Y:S02]  /*2fb0*/  FSEL R8, RZ, -23, P1 ;  /* 0xc1b80000ff087808 */ /* 0x000fe40000800000 */
[----:B------:R-:W-:Y:S01]  /*2fc0*/  ISETP.GT.U32.AND P1, PT, R0, 0x7f7fffff, PT ;  /* 0x7f7fffff0000780c */ /* 0x000fe20003f24070 */
[----:B------:R-:W-:Y:S02]  /*2fd0*/  FMUL R18, R3, R18 ;  /* 0x0000001203127220 */ /* 0x000fe40000400000 */
[----:B------:R-:W-:Y:S01]  /*2fe0*/  FFMA R8, R9, 1.1920928955078125e-07, R8 ;  /* 0x3400000009087823 */ /* 0x000fe20000000008 */
[----:B------:R-:W-:Y:S01]  /*2ff0*/  SHF.R.U32.HI R9, RZ, 0x2, R2 ;  /* 0x00000002ff097819 */ /* 0x000fe20000011602 */
[----:B------:R-:W-:-:S03]  /*3000*/  FFMA R3, R3, R18, R3 ;  /* 0x0000001203037223 */ /* 0x000fc60000000003 */
[----:B------:R-:W-:Y:S01]  /*3010*/  LOP3.LUT R9, R9, R2, RZ, 0x3c, !PT ;  /* 0x0000000209097212 */ /* 0x000fe200078e3cff */
[----:B------:R-:W-:Y:S01]  /*3020*/  FFMA R3, R8, 0.69314718246459960938, R3 ;  /* 0x3f31721808037823 */ /* 0x000fe20000000003 */
[----:B------:R-:W-:-:S03]  /*3030*/  IMAD.SHL.U32 R2, R22, 0x10, RZ ;  /* 0x0000001016027824 */ /* 0x000fc600078e00ff */
[C---:B------:R-:W-:Y:S01]  /*3040*/  @P1 FFMA R3, R0.reuse, R17, +INF ;  /* 0x7f80000000031423 */ /* 0x040fe20000000011 */
[----:B------:R-:W-:Y:S01]  /*3050*/  IMAD.SHL.U32 R17, R9, 0x2, RZ ;  /* 0x0000000209117824 */ /* 0x000fe200078e00ff */
[----:B------:R-:W-:Y:S02]  /*3060*/  FSETP.NEU.AND P1, PT, R0, RZ, PT ;  /* 0x000000ff0000720b */ /* 0x000fe40003f2d000 */
[----:B------:R-:W-:Y:S02]  /*3070*/  FMUL R8, R3, -2 ;  /* 0xc000000003087820 */ /* 0x000fe40000400000 */
[----:B------:R-:W-:-:S03]  /*3080*/  LOP3.LUT R3, R9, R17, R2, 0x96, !PT ;  /* 0x0000001109037212 */ /* 0x000fc600078e9602 */
[----:B------:R-:W-:Y:S02]  /*3090*/  FSEL R9, R8, +INF , P1 ;  /* 0x7f80000008097808 */ /* 0x000fe40000800000 */
[----:B------:R-:W-:Y:S02]  /*30a0*/  LOP3.LUT R20, R3, R22, RZ, 0x3c, !PT ;  /* 0x0000001603147212 */ /* 0x000fe400078e3cff */
[----:B------:R1:W2:Y:S01]  /*30b0*/  MUFU.RSQ R2, R9 ;  /* 0x0000000900027308 */ /* 0x0002a20000001400 */
[----:B------:R-:W-:Y:S02]  /*30c0*/  VIADD R3, R9, 0xf3000000 ;  /* 0xf300000009037836 */ /* 0x000fe40000000000 */
[----:B------:R-:W-:-:S03]  /*30d0*/  IMAD.IADD R0, R20, 0x1, R13 ;  /* 0x0000000114007824 */ /* 0x000fc600078e020d */
[----:B------:R-:W-:Y:S01]  /*30e0*/  ISETP.GT.U32.AND P1, PT, R3, 0x727fffff, PT ;  /* 0x727fffff0300780c */ /* 0x000fe20003f24070 */
[----:B------:R-:W-:Y:S01]  /*30f0*/  IMAD.MOV.U32 R3, RZ, RZ, 0x30c90fdb ;  /* 0x30c90fdbff037424 */ /* 0x000fe200078e00ff */
[----:B------:R-:W-:-:S05]  /*3100*/  I2FP.F32.U32 R0, R0 ;  /* 0x0000000000007245 */ /* 0x000fca0000201000 */
[----:B------:R-:W-:-:S06]  /*3110*/  FFMA R3, R0, R3, 7.314590599882819788e-10 ;  /* 0x30490fdb00037423 */ /* 0x000fcc0000000003 */
[----:B-12---:R-:W-:Y:S05]  /*3120*/  @!P1 BRA `(.L_x_19) ;  /* 0x0000000000109947 */ /* 0x006fea0003800000 */
[----:B------:R-:W-:Y:S01]  /*3130*/  IMAD.MOV.U32 R0, RZ, RZ, R9 ;  /* 0x000000ffff007224 */ /* 0x000fe200078e0009 */
[----:B------:R-:W-:-:S07]  /*3140*/  MOV R8, 0x3160 ;  /* 0x0000316000087802 */ /* 0x000fce0000000f00 */
[----:B0----5:R-:W-:Y:S05]  /*3150*/  CALL.REL.NOINC `($__internal_0_$__cuda_sm20_sqrt_rn_f32_slowpath) ;  /* 0x00000004009c7944 */ /* 0x021fea0003c00000 */
[----:B------:R-:W-:Y:S05]  /*3160*/  BRA `(.L_x_20) ;  /* 0x0000000000107947 */ /* 0x000fea0003800000 */
.L_x_19:
[----:B------:R-:W-:Y:S01]  /*3170*/  FMUL.FTZ R18, R9, R2 ;  /* 0x0000000209127220 */ /* 0x000fe20000410000 */
[----:B------:R-:W-:-:S03]  /*3180*/  FMUL.FTZ R0, R2, 0.5 ;  /* 0x3f00000002007820 */ /* 0x000fc60000410000 */
[----:B------:R-:W-:-:S04]  /*3190*/  FFMA R9, -R18, R18, R9 ;  /* 0x0000001212097223 */ /* 0x000fc80000000109 */
[----:B------:R-:W-:-:S07]  /*31a0*/  FFMA R18, R9, R0, R18 ;  /* 0x0000000009127223 */ /* 0x000fce0000000012 */
.L_x_20:
[----:B------:R-:W-:Y:S05]  /*31b0*/  BSYNC.RECONVERGENT B1 ;  /* 0x0000000000017941 */ /* 0x000fea0003800200 */
.L_x_18:
[----:B------:R-:W-:Y:S01]  /*31c0*/  FMUL.RZ R17, R3, 0.15915493667125701904 ;  /* 0x3e22f98303117820 */ /* 0x000fe2000040c000 */
[----:B------:R-:W-:Y:S02]  /*31d0*/  IMAD.MOV.U32 R0, RZ, RZ, R10 ;  /* 0x000000ffff007224 */ /* 0x000fe400078e000a */
[----:B------:R-:W-:Y:S01]  /*31e0*/  IMAD.MOV.U32 R2, RZ, RZ, R11 ;  /* 0x000000ffff027224 */ /* 0x000fe200078e000b */
[----:B------:R-:W1:Y:S01]  /*31f0*/  MUFU.COS R3, R17 ;  /* 0x0000001100037308 */ /* 0x000e620000000000 */
[----:B------:R-:W-:Y:S02]  /*3200*/  IMAD.MOV.U32 R10, RZ, RZ, R12 ;  /* 0x000000ffff0a7224 */ /* 0x000fe400078e000c */
[----:B------:R-:W-:-:S05]  /*3210*/  IMAD.MOV.U32 R11, RZ, RZ, R22 ;  /* 0x000000ffff0b7224 */ /* 0x000fca00078e0016 */
[----:B------:R-:W2:Y:S01]  /*3220*/  MUFU.SIN R9, R17 ;  /* 0x0000001100097308 */ /* 0x000ea20000000400 */
[-C--:B-1----:R-:W-:Y:S01]  /*3230*/  FMUL R8, R3, R18.reuse ;  /* 0x0000001203087220 */ /* 0x082fe20000400000 */
[----:B------:R-:W-:Y:S02]  /*3240*/  IMAD.MOV.U32 R3, RZ, RZ, R12 ;  /* 0x000000ffff037224 */ /* 0x000fe400078e000c */
[----:B------:R-:W-:Y:S02]  /*3250*/  IMAD.MOV.U32 R12, RZ, RZ, R20 ;  /* 0x000000ffff0c7224 */ /* 0x000fe400078e0014 */
[----:B--2---:R-:W-:-:S07]  /*3260*/  FMUL R9, R9, R18 ;  /* 0x0000001209097220 */ /* 0x004fce0000400000 */
.L_x_17:
[----:B------:R-:W-:Y:S05]  /*3270*/  BSYNC.RECONVERGENT B0 ;  /* 0x0000000000007941 */ /* 0x000fea0003800200 */
.L_x_16:
[----:B------:R-:W-:Y:S01]  /*3280*/  FADD R18, R9, 1 ;  /* 0x3f80000009127421 */ /* 0x000fe20000000000 */
[----:B------:R-:W-:Y:S01]  /*3290*/  ISETP.NE.AND P1, PT, R14, 0x1, PT ;  /* 0x000000010e00780c */ /* 0x000fe20003f25270 */
[----:B------:R-:W-:Y:S01]  /*32a0*/  BSSY.RECONVERGENT B0, `(.L_x_21) ;  /* 0x000004d000007945 */ /* 0x000fe20003800200 */
[----:B------:R-:W-:Y:S02]  /*32b0*/  IMAD.MOV.U32 R9, RZ, RZ, R8 ;  /* 0x000000ffff097224 */ /* 0x000fe400078e0008 */
[----:B-----5:R-:W-:Y:S01]  /*32c0*/  FMUL R19, R19, R18 ;  /* 0x0000001213137220 */ /* 0x020fe20000400000 */
[----:B------:R-:W-:-:S04]  /*32d0*/  IMAD.MOV.U32 R14, RZ, RZ, RZ ;  /* 0x000000ffff0e7224 */ /* 0x000fc800078e00ff */
[----:B------:R1:W-:Y:S04]  /*32e0*/  STG.E desc[UR6][R6.64], R19 ;  /* 0x0000001306007986 */ /* 0x0003e8000c101906 */
[----:B------:R-:W-:Y:S05]  /*32f0*/  @P1 BRA `(.L_x_22) ;  /* 0x00000004001c1947 */ /* 0x000fea0003800000 */
[----:B------:R-:W-:Y:S01]  /*3300*/  SHF.R.U32.HI R9, RZ, 0x2, R0 ;  /* 0x00000002ff097819 */ /* 0x000fe20000011600 */
[----:B------:R-:W-:Y:S01]  /*3310*/  IMAD.MOV.U32 R17, RZ, RZ, 0x3e055027 ;  /* 0x3e055027ff117424 */ /* 0x000fe200078e00ff */
[----:B------:R-:W-:Y:S01]  /*3320*/  BSSY.RECONVERGENT B1, `(.L_x_23) ;  /* 0x000003b000017945 */ /* 0x000fe20003800200 */
[----:B------:R-:W-:Y:S01]  /*3330*/  IMAD.MOV.U32 R21, RZ, RZ, 0x7f800000 ;  /* 0x7f800000ff157424 */ /* 0x000fe200078e00ff */
[----:B------:R-:W-:Y:S01]  /*3340*/  LOP3.LUT R9, R9, R0, RZ, 0x3c, !PT ;  /* 0x0000000009097212 */ /* 0x000fe200078e3cff */
[----:B------:R-:W-:-:S04]  /*3350*/  IMAD.SHL.U32 R0, R20, 0x10, RZ ;  /* 0x0000001014007824 */ /* 0x000fc800078e00ff */
[----:B------:R-:W-:-:S05]  /*3360*/  IMAD.SHL.U32 R11, R9, 0x2, RZ ;  /* 0x00000002090b7824 */ /* 0x000fca00078e00ff */
[----:B------:R-:W-:Y:S01]  /*3370*/  LOP3.LUT R11, R9, R11, R0, 0x96, !PT ;  /* 0x0000000b090b7212 */ /* 0x000fe200078e9600 */
[----:B------:R-:W-:-:S03]  /*3380*/  IMAD.MOV.U32 R9, RZ, RZ, 0x2f800000 ;  /* 0x2f800000ff097424 */ /* 0x000fc600078e00ff */
[----:B------:R-:W-:-:S04]  /*3390*/  LOP3.LUT R11, R11, R20, RZ, 0x3c, !PT ;  /* 0x000000140b0b7212 */ /* 0x000fc800078e3cff */
        /* <DEDUP_REMOVED lines=26> */
[----:B------:R-:W-:Y:S01]  /*3540*/  FFMA R17, R10, R17, R10 ;  /* 0x000000110a117223 */ /* 0x000fe2000000000a */
[----:B------:R-:W-:-:S03]  /*3550*/  IMAD.SHL.U32 R10, R9, 0x2, RZ ;  /* 0x00000002090a7824 */ /* 0x000fc600078e00ff */
[----:B------:R-:W-:Y:S01]  /*3560*/  FFMA R8, R8, 0.69314718246459960938, R17 ;  /* 0x3f31721808087823 */ /* 0x000fe20000000011 */
[C---:B------:R-:W-:Y:S01]  /*3570*/  @P1 FFMA R8, R0.reuse, R21, +INF ;  /* 0x7f80000000081423 */ /* 0x040fe20000000015 */
[----:B------:R-:W-:Y:S01]  /*3580*/  FSETP.NEU.AND P1, PT, R0, RZ, PT ;  /* 0x000000ff0000720b */ /* 0x000fe20003f2d000 */
[----:B------:R-:W-:Y:S01]  /*3590*/  IMAD.MOV.U32 R17, RZ, RZ, 0x30c90fdb ;  /* 0x30c90fdbff117424 */ /* 0x000fe200078e00ff */
[----:B------:R-:W-:Y:S01]  /*35a0*/  LOP3.LUT R2, R9, R10, R2, 0x96, !PT ;  /* 0x0000000a09027212 */ /* 0x000fe200078e9602 */
[----:B------:R-:W-:-:S03]  /*35b0*/  FMUL R8, R8, -2 ;  /* 0xc000000008087820 */ /* 0x000fc60000400000 */
[----:B------:R-:W-:Y:S02]  /*35c0*/  LOP3.LUT R12, R2, R11, RZ, 0x3c, !PT ;  /* 0x0000000b020c7212 */ /* 0x000fe400078e3cff */
[----:B------:R-:W-:-:S03]  /*35d0*/  FSEL R9, R8, +INF , P1 ;  /* 0x7f80000008097808 */ /* 0x000fc60000800000 */
[----:B------:R-:W-:Y:S01]  /*35e0*/  IMAD.IADD R0, R13, 0x1, R12 ;  /* 0x000000010d007824 */ /* 0x000fe200078e020c */
[----:B------:R2:W3:Y:S01]  /*35f0*/  MUFU.RSQ R2, R9 ;  /* 0x0000000900027308 */ /* 0x0004e20000001400 */
[----:B------:R-:W-:-:S03]  /*3600*/  VIADD R8, R9, 0xf3000000 ;  /* 0xf300000009087836 */ /* 0x000fc60000000000 */
[----:B------:R-:W-:Y:S02]  /*3610*/  I2FP.F32.U32 R0, R0 ;  /* 0x0000000000007245 */ /* 0x000fe40000201000 */
[----:B------:R-:W-:-:S03]  /*3620*/  ISETP.GT.U32.AND P1, PT, R8, 0x727fffff, PT ;  /* 0x727fffff0800780c */ /* 0x000fc60003f24070 */
[----:B------:R-:W-:-:S10]  /*3630*/  FFMA R10, R0, R17, 7.314590599882819788e-10 ;  /* 0x30490fdb000a7423 */ /* 0x000fd40000000011 */
[----:B--23--:R-:W-:Y:S05]  /*3640*/  @!P1 BRA `(.L_x_24) ;  /* 0x0000000000109947 */ /* 0x00cfea0003800000 */
[----:B------:R-:W-:Y:S01]  /*3650*/  IMAD.MOV.U32 R0, RZ, RZ, R9 ;  /* 0x000000ffff007224 */ /* 0x000fe200078e0009 */
[----:B------:R-:W-:-:S07]  /*3660*/  MOV R8, 0x3680 ;  /* 0x0000368000087802 */ /* 0x000fce0000000f00 */
[----:B01----:R-:W-:Y:S05]  /*3670*/  CALL.REL.NOINC `($__internal_0_$__cuda_sm20_sqrt_rn_f32_slowpath) ;  /* 0x0000000000547944 */ /* 0x003fea0003c00000 */
[----:B------:R-:W-:Y:S05]  /*3680*/  BRA `(.L_x_25) ;  /* 0x0000000000107947 */ /* 0x000fea0003800000 */
.L_x_24:
[----:B------:R-:W-:Y:S01]  /*3690*/  FMUL.FTZ R18, R9, R2 ;  /* 0x0000000209127220 */ /* 0x000fe20000410000 */
[----:B------:R-:W-:-:S03]  /*36a0*/  FMUL.FTZ R0, R2, 0.5 ;  /* 0x3f00000002007820 */ /* 0x000fc60000410000 */
[----:B------:R-:W-:-:S04]  /*36b0*/  FFMA R9, -R18, R18, R9 ;  /* 0x0000001212097223 */ /* 0x000fc80000000109 */
[----:B------:R-:W-:-:S07]  /*36c0*/  FFMA R18, R9, R0, R18 ;  /* 0x0000000009127223 */ /* 0x000fce0000000012 */
.L_x_25:
[----:B------:R-:W-:Y:S05]  /*36d0*/  BSYNC.RECONVERGENT B1 ;  /* 0x0000000000017941 */ /* 0x000fea0003800200 */
.L_x_23:
[----:B------:R-:W-:Y:S01]  /*36e0*/  FMUL.RZ R21, R10, 0.15915493667125701904 ;  /* 0x3e22f9830a157820 */ /* 0x000fe2000040c000 */
[----:B------:R-:W-:Y:S02]  /*36f0*/  IMAD.MOV.U32 R10, RZ, RZ, R20 ;  /* 0x000000ffff0a7224 */ /* 0x000fe400078e0014 */
[----:B------:R-:W-:Y:S01]  /*3700*/  IMAD.MOV.U32 R0, RZ, RZ, R3 ;  /* 0x000000ffff007224 */ /* 0x000fe200078e0003 */
[----:B------:R-:W2:Y:S01]  /*3710*/  MUFU.SIN R9, R21 ;  /* 0x0000001500097308 */ /* 0x000ea20000000400 */
[----:B------:R-:W-:Y:S02]  /*3720*/  IMAD.MOV.U32 R14, RZ, RZ, 0x1 ;  /* 0x00000001ff0e7424 */ /* 0x000fe400078e00ff */
[----:B------:R-:W-:-:S05]  /*3730*/  IMAD.MOV.U32 R2, RZ, RZ, R22 ;  /* 0x000000ffff027224 */ /* 0x000fca00078e0016 */
[----:B------:R-:W3:Y:S01]  /*3740*/  MUFU.COS R17, R21 ;  /* 0x0000001500117308 */ /* 0x000ee20000000000 */
[-C--:B--2---:R-:W-:Y:S01]  /*3750*/  FMUL R9, R9, R18.reuse ;  /* 0x0000001209097220 */ /* 0x084fe20000400000 */
[----:B---3--:R-:W-:-:S07]  /*3760*/  FMUL R8, R17, R18 ;  /* 0x0000001211087220 */ /* 0x008fce0000400000 */
.L_x_22:
[----:B------:R-:W-:Y:S05]  /*3770*/  BSYNC.RECONVERGENT B0 ;  /* 0x0000000000007941 */ /* 0x000fea0003800200 */
.L_x_21:
[----:B------:R-:W-:-:S04]  /*3780*/  FADD R18, R9, 1 ;  /* 0x3f80000009127421 */ /* 0x000fc80000000000 */
[----:B-1----:R-:W-:-:S05]  /*3790*/  FMUL R19, R19, R18 ;  /* 0x0000001213137220 */ /* 0x002fca0000400000 */
[----:B------:R1:W-:Y:S01]  /*37a0*/  STG.E desc[UR6][R6.64+0x4], R19 ;  /* 0x0000041306007986 */ /* 0x0003e2000c101906 */
[----:B------:R-:W-:Y:S05]  /*37b0*/  @!P0 BRA `(.L_x_26) ;  /* 0xfffffff4005c8947 */ /* 0x000fea000383ffff */
[----:B------:R-:W-:Y:S05]  /*37c0*/  EXIT ;  /* 0x000000000000794d */ /* 0x000fea0003800000 */
        .weak           $__internal_0_$__cuda_sm20_sqrt_rn_f32_slowpath
        .type           $__internal_0_$__cuda_sm20_sqrt_rn_f32_slowpath,@function
        .size           $__internal_0_$__cuda_sm20_sqrt_rn_f32_slowpath,(.L_x_29 - $__internal_0_$__cuda_sm20_sqrt_rn_f32_slowpath)
$__internal_0_$__cuda_sm20_sqrt_rn_f32_slowpath:
[----:B------:R-:W-:-:S13]  /*37d0*/  LOP3.LUT P1, RZ, R0, 0x7fffffff, RZ, 0xc0, !PT ;  /* 0x7fffffff00ff7812 */ /* 0x000fda000782c0ff */
[----:B------:R-:W-:Y:S01]  /*37e0*/  @!P1 IMAD.MOV.U32 R18, RZ, RZ, R0 ;  /* 0x000000ffff129224 */ /* 0x000fe200078e0000 */
[----:B------:R-:W-:Y:S06]  /*37f0*/  @!P1 BRA `(.L_x_27) ;  /* 0x0000000000409947 */ /* 0x000fec0003800000 */
[----:B------:R-:W-:-:S13]  /*3800*/  FSETP.GEU.FTZ.AND P1, PT, R0, RZ, PT ;  /* 0x000000ff0000720b */ /* 0x000fda0003f3e000 */
[----:B------:R-:W-:Y:S01]  /*3810*/  @!P1 IMAD.MOV.U32 R18, RZ, RZ, 0x7fffffff ;  /* 0x7fffffffff129424 */ /* 0x000fe200078e00ff */
[----:B------:R-:W-:Y:S06]  /*3820*/  @!P1 BRA `(.L_x_27) ;  /* 0x0000000000349947 */ /* 0x000fec0003800000 */
[----:B------:R-:W-:-:S13]  /*3830*/  FSETP.GTU.FTZ.AND P1, PT, |R0|, +INF , PT ;  /* 0x7f8000000000780b */ /* 0x000fda0003f3c200 */
[----:B------:R-:W-:Y:S01]  /*3840*/  @P1 FADD.FTZ R18, R0, 1 ;  /* 0x3f80000000121421 */ /* 0x000fe20000010000 */
[----:B------:R-:W-:Y:S06]  /*3850*/  @P1 BRA `(.L_x_27) ;  /* 0x0000000000281947 */ /* 0x000fec0003800000 */
[----:B------:R-:W-:-:S13]  /*3860*/  FSETP.NEU.FTZ.AND P1, PT, |R0|, +INF , PT ;  /* 0x7f8000000000780b */ /* 0x000fda0003f3d200 */
[----:B------:R-:W-:-:S04]  /*3870*/  @P1 FFMA R17, R0, 1.84467440737095516160e+19, RZ ;  /* 0x5f80000000111823 */ /* 0x000fc800000000ff */
[----:B------:R-:W0:Y:S02]  /*3880*/  @P1 MUFU.RSQ R24, R17 ;  /* 0x0000001100181308 */ /* 0x000e240000001400 */
[----:B0-----:R-:W-:Y:S01]  /*3890*/  @P1 FMUL.FTZ R2, R17, R24 ;  /* 0x0000001811021220 */ /* 0x001fe20000410000 */
[----:B------:R-:W-:-:S03]  /*38a0*/  @P1 FMUL.FTZ R9, R24, 0.5 ;  /* 0x3f00000018091820 */ /* 0x000fc60000410000 */
[----:B------:R-:W-:-:S04]  /*38b0*/  @P1 FADD.FTZ R18, -R2, -RZ ;  /* 0x800000ff02121221 */ /* 0x000fc80000010100 */
[----:B------:R-:W-:Y:S01]  /*38c0*/  @P1 FFMA R21, R2, R18, R17 ;  /* 0x0000001202151223 */ /* 0x000fe20000000011 */
[----:B------:R-:W-:-:S03]  /*38d0*/  @!P1 IMAD.MOV.U32 R18, RZ, RZ, R0 ;  /* 0x000000ffff129224 */ /* 0x000fc600078e0000 */
[----:B------:R-:W-:-:S04]  /*38e0*/  @P1 FFMA R9, R21, R9, R2 ;  /* 0x0000000915091223 */ /* 0x000fc80000000002 */
[----:B------:R-:W-:-:S07]  /*38f0*/  @P1 FMUL.FTZ R18, R9, 2.3283064365386962891e-10 ;  /* 0x2f80000009121820 */ /* 0x000fce0000410000 */
.L_x_27:
[----:B------:R-:W-:-:S04]  /*3900*/  IMAD.MOV.U32 R9, RZ, RZ, 0x0 ;  /* 0x00000000ff097424 */ /* 0x000fc800078e00ff */
[----:B------:R-:W-:Y:S05]  /*3910*/  RET.REL.NODEC R8 `(_Z9gbmKernelPff) ;  /* 0xffffffc408b87950 */ /* 0x000fea0003c3ffff */
.L_x_28:
[----:B------:R-:W-:-:S00]  /*3920*/  BRA `(.L_x_28) ;  /* 0xfffffffc00fc7947 */ /* 0x000fc0000383ffff */
[----:B------:R-:W-:-:S00]  /*3930*/  NOP ;  /* 0x0000000000007918 */ /* 0x000fc00000000000 */
        /* <DEDUP_REMOVED lines=12> */
.L_x_29:


//--------------------- .nv.global.init           --------------------------
	.section	.nv.global.init,"aw",@progbits
	.align	4
.nv.global.init:
	.type		mrg32k3aM1SubSeq,@object
	.size		mrg32k3aM1SubSeq,(mrg32k3aM2SubSeq - mrg32k3aM1SubSeq)
mrg32k3aM1SubSeq:
        /*0000*/ 	.byte	0x0b, 0xcc, 0xee, 0x04, 0x73, 0x29, 0x8b, 0x6f, 0xf6, 0x53, 0x03, 0xf6, 0x23, 0xf6, 0xea, 0xda
        /* <DEDUP_REMOVED lines=125> */
	.type		mrg32k3aM2SubSeq,@object
	.size		mrg32k3aM2SubSeq,(mrg32k3aM1 - mrg32k3aM2SubSeq)
mrg32k3aM2SubSeq:
        /* <DEDUP_REMOVED lines=126> */
	.type		mrg32k3aM1,@object
	.size		mrg32k3aM1,(mrg32k3aM1Seq - mrg32k3aM1)
mrg32k3aM1:
        /* <DEDUP_REMOVED lines=144> */
	.type		mrg32k3aM1Seq,@object
	.size		mrg32k3aM1Seq,(mrg32k3aM2 - mrg32k3aM1Seq)
mrg32k3aM1Seq:
        /* <DEDUP_REMOVED lines=144> */
	.type		mrg32k3aM2,@object
	.size		mrg32k3aM2,(mrg32k3aM2Seq - mrg32k3aM2)
mrg32k3aM2:
        /* <DEDUP_REMOVED lines=144> */
	.type		mrg32k3aM2Seq,@object
	.size		mrg32k3aM2Seq,(precalc_xorwow_matrix - mrg32k3aM2Seq)
mrg32k3aM2Seq:
        /* <DEDUP_REMOVED lines=144> */
	.type		precalc_xorwow_matrix,@object
	.size		precalc_xorwow_matrix,(precalc_xorwow_offset_matrix - precalc_xorwow_matrix)
precalc_xorwow_matrix:
        /* <DEDUP_REMOVED lines=6400> */
	.type		precalc_xorwow_offset_matrix,@object
	.size		precalc_xorwow_offset_matrix,(.L_1 - precalc_xorwow_offset_matrix)
precalc_xorwow_offset_matrix:
        /* <DEDUP_REMOVED lines=6400> */
.L_1:


//--------------------- .nv.shared.reserved.0     --------------------------
	.section	.nv.shared.reserved.0,"aw",@nobits
	.weak		__nv_reservedSMEM_offset_0_alias
	.size		__nv_reservedSMEM_offset_0_alias, 0, 64
	.other		__nv_reservedSMEM_offset_0_alias,@"STO_CUDA_RESERVED_SHARED STV_DEFAULT"
__nv_reservedSMEM_offset_0_alias:
	.zero		0
	.zero		64


//--------------------- .nv.constant0._Z9gbmKernelPff --------------------------
	.section	.nv.constant0._Z9gbmKernelPff,"a",@progbits
	.sectionflags	@""
	.align	4
.nv.constant0._Z9gbmKernelPff:
	.zero		908


//--------------------- SYMBOLS --------------------------

	.type		.nv.reservedSmem.offset0,@object
	.size		.nv.reservedSmem.offset0,0x4
